//
// Generated by NVIDIA NVVM Compiler
//
// Compiler Build ID: CL-36424714
// Cuda compilation tools, release 13.0, V13.0.88
// Based on NVVM 20.0.0
//

.version 9.0
.target sm_100
.address_size 64

	// .globl	_Z15trapezio_kernelddiiPf
.func  (.param .align 16 .b8 func_retval0[16]) __internal_trig_reduction_slowpathd
(
	.param .b64 __internal_trig_reduction_slowpathd_param_0
)
;
.global .align 8 .b8 __cudart_i2opi_d[144] = {8, 93, 141, 31, 177, 95, 251, 107, 234, 146, 82, 138, 247, 57, 7, 61, 123, 241, 229, 235, 199, 186, 39, 117, 45, 234, 95, 158, 102, 63, 70, 79, 183, 9, 203, 39, 207, 126, 54, 109, 31, 109, 10, 90, 139, 17, 47, 239, 15, 152, 5, 222, 255, 151, 248, 31, 59, 40, 249, 189, 139, 95, 132, 156, 244, 57, 83, 131, 57, 214, 145, 57, 65, 126, 95, 180, 38, 112, 156, 233, 132, 68, 187, 46, 245, 53, 130, 232, 62, 167, 41, 177, 28, 235, 29, 254, 28, 146, 209, 9, 234, 46, 73, 6, 224, 210, 77, 66, 58, 110, 36, 183, 97, 197, 187, 222, 171, 99, 81, 254, 65, 144, 67, 60, 153, 149, 98, 219, 192, 221, 52, 245, 209, 87, 39, 252, 41, 21, 68, 78, 110, 131, 249, 162};
.global .align 16 .b8 __cudart_sin_cos_coeffs[128] = {70, 210, 176, 44, 241, 229, 90, 190, 146, 227, 172, 105, 227, 29, 199, 62, 161, 98, 219, 25, 160, 1, 42, 191, 24, 8, 17, 17, 17, 17, 129, 63, 84, 85, 85, 85, 85, 85, 197, 191, 0, 0, 0, 0, 0, 0, 0, 0, 0, 0, 0, 0, 0, 0, 0, 0, 100, 129, 253, 32, 131, 255, 168, 189, 40, 133, 239, 193, 167, 238, 33, 62, 217, 230, 6, 142, 79, 126, 146, 190, 233, 188, 221, 25, 160, 1, 250, 62, 71, 93, 193, 22, 108, 193, 86, 191, 81, 85, 85, 85, 85, 85, 165, 63, 0, 0, 0, 0, 0, 0, 224, 191, 0, 0, 0, 0, 0, 0, 240, 63};

.visible .entry _Z15trapezio_kernelddiiPf(
	.param .f64 _Z15trapezio_kernelddiiPf_param_0,
	.param .f64 _Z15trapezio_kernelddiiPf_param_1,
	.param .u32 _Z15trapezio_kernelddiiPf_param_2,
	.param .u32 _Z15trapezio_kernelddiiPf_param_3,
	.param .u64 .ptr .align 1 _Z15trapezio_kernelddiiPf_param_4
)
{
	.reg .pred 	%p<27>;
	.reg .b32 	%r<50>;
	.reg .b32 	%f<20>;
	.reg .b64 	%rd<16>;
	.reg .b64 	%fd<129>;

	ld.param.f64 	%fd26, [_Z15trapezio_kernelddiiPf_param_1];
	ld.param.u32 	%r20, [_Z15trapezio_kernelddiiPf_param_2];
	ld.param.u32 	%r21, [_Z15trapezio_kernelddiiPf_param_3];
	mov.u32 	%r22, %ctaid.x;
	mov.u32 	%r1, %ntid.x;
	mov.u32 	%r23, %tid.x;
	mad.lo.s32 	%r44, %r22, %r1, %r23;
	setp.gt.s32 	%p1, %r44, %r20;
	setp.lt.s32 	%p2, %r21, 0;
	or.pred  	%p3, %p1, %p2;
	mov.f32 	%f16, 0f00000000;
	@%p3 bra 	$L__BB0_20;
	add.s32 	%r24, %r21, 1;
	and.b32  	%r3, %r24, -2;
	mov.u32 	%r25, %nctaid.x;
	mul.lo.s32 	%r4, %r25, %r1;
	mov.f32 	%f16, 0f00000000;
	mov.u64 	%rd12, __cudart_sin_cos_coeffs;
$L__BB0_2:
	ld.param.f64 	%fd124, [_Z15trapezio_kernelddiiPf_param_0];
	setp.eq.s32 	%p4, %r21, 0;
	cvt.rn.f64.s32 	%fd27, %r44;
	mul.f64 	%fd28, %fd124, %fd27;
	setp.eq.s32 	%p5, %r44, 0;
	setp.eq.s32 	%p6, %r44, %r20;
	selp.f64 	%fd29, 0d3FE0000000000000, 0d3FF0000000000000, %p6;
	selp.f64 	%fd1, 0d3FE0000000000000, %fd29, %p5;
	mul.f64 	%fd2, %fd1, 0d3FE0000000000000;
	mul.f64 	%fd3, %fd28, %fd28;
	mov.b32 	%r48, 0;
	@%p4 bra 	$L__BB0_13;
	mov.b32 	%r45, 0;
	mov.f64 	%fd125, 0d0000000000000000;
$L__BB0_4:
	mul.f64 	%fd31, %fd26, %fd125;
	fma.rn.f64 	%fd5, %fd31, %fd31, %fd3;
	abs.f64 	%fd6, %fd5;
	setp.neu.f64 	%p7, %fd6, 0d7FF0000000000000;
	@%p7 bra 	$L__BB0_6;
	mov.f64 	%fd37, 0d0000000000000000;
	mul.rn.f64 	%fd126, %fd5, %fd37;
	mov.b32 	%r46, 0;
	bra.uni 	$L__BB0_8;
$L__BB0_6:
	mul.f64 	%fd32, %fd5, 0d3FE45F306DC9C883;
	cvt.rni.s32.f64 	%r46, %fd32;
	cvt.rn.f64.s32 	%fd33, %r46;
	fma.rn.f64 	%fd34, %fd33, 0dBFF921FB54442D18, %fd5;
	fma.rn.f64 	%fd35, %fd33, 0dBC91A62633145C00, %fd34;
	fma.rn.f64 	%fd126, %fd33, 0dB97B839A252049C0, %fd35;
	setp.ltu.f64 	%p8, %fd6, 0d41E0000000000000;
	@%p8 bra 	$L__BB0_8;
	{ // callseq 0, 0
	.param .b64 param0;
	st.param.f64 	[param0], %fd5;
	.param .align 16 .b8 retval0[16];
	call.uni (retval0), 
	__internal_trig_reduction_slowpathd, 
	(
	param0
	);
	ld.param.f64 	%fd126, [retval0];
	ld.param.b32 	%r46, [retval0+8];
	} // callseq 0
$L__BB0_8:
	shl.b32 	%r30, %r46, 6;
	cvt.u64.u32 	%rd2, %r30;
	and.b64  	%rd3, %rd2, 64;
	add.s64 	%rd5, %rd12, %rd3;
	mul.rn.f64 	%fd38, %fd126, %fd126;
	and.b32  	%r31, %r46, 1;
	setp.eq.b32 	%p9, %r31, 1;
	selp.f64 	%fd39, 0dBDA8FF8320FD8164, 0d3DE5DB65F9785EBA, %p9;
	ld.global.nc.v2.f64 	{%fd40, %fd41}, [%rd5];
	fma.rn.f64 	%fd42, %fd39, %fd38, %fd40;
	fma.rn.f64 	%fd43, %fd42, %fd38, %fd41;
	ld.global.nc.v2.f64 	{%fd44, %fd45}, [%rd5+16];
	fma.rn.f64 	%fd46, %fd43, %fd38, %fd44;
	fma.rn.f64 	%fd47, %fd46, %fd38, %fd45;
	ld.global.nc.v2.f64 	{%fd48, %fd49}, [%rd5+32];
	fma.rn.f64 	%fd50, %fd47, %fd38, %fd48;
	fma.rn.f64 	%fd51, %fd50, %fd38, %fd49;
	fma.rn.f64 	%fd52, %fd51, %fd126, %fd126;
	fma.rn.f64 	%fd53, %fd51, %fd38, 0d3FF0000000000000;
	selp.f64 	%fd54, %fd53, %fd52, %p9;
	and.b32  	%r32, %r46, 2;
	setp.eq.s32 	%p10, %r32, 0;
	mov.f64 	%fd55, 0d0000000000000000;
	sub.f64 	%fd56, %fd55, %fd54;
	selp.f64 	%fd57, %fd54, %fd56, %p10;
	setp.eq.s32 	%p11, %r45, %r21;
	setp.eq.s32 	%p12, %r45, 0;
	selp.f64 	%fd58, %fd2, %fd1, %p11;
	selp.f64 	%fd59, %fd2, %fd58, %p12;
	cvt.f64.f32 	%fd60, %f16;
	fma.rn.f64 	%fd61, %fd59, %fd57, %fd60;
	cvt.rn.f32.f64 	%f3, %fd61;
	add.s32 	%r10, %r45, 1;
	cvt.rn.f64.u32 	%fd62, %r10;
	mul.f64 	%fd63, %fd26, %fd62;
	fma.rn.f64 	%fd11, %fd63, %fd63, %fd3;
	abs.f64 	%fd12, %fd11;
	setp.eq.f64 	%p13, %fd12, 0d7FF0000000000000;
	@%p13 bra 	$L__BB0_11;
	mul.f64 	%fd64, %fd11, 0d3FE45F306DC9C883;
	cvt.rni.s32.f64 	%r47, %fd64;
	cvt.rn.f64.s32 	%fd65, %r47;
	fma.rn.f64 	%fd66, %fd65, 0dBFF921FB54442D18, %fd11;
	fma.rn.f64 	%fd67, %fd65, 0dBC91A62633145C00, %fd66;
	fma.rn.f64 	%fd127, %fd65, 0dB97B839A252049C0, %fd67;
	setp.ltu.f64 	%p14, %fd12, 0d41E0000000000000;
	@%p14 bra 	$L__BB0_12;
	{ // callseq 1, 0
	.param .b64 param0;
	st.param.f64 	[param0], %fd11;
	.param .align 16 .b8 retval0[16];
	call.uni (retval0), 
	__internal_trig_reduction_slowpathd, 
	(
	param0
	);
	ld.param.f64 	%fd127, [retval0];
	ld.param.b32 	%r47, [retval0+8];
	} // callseq 1
	bra.uni 	$L__BB0_12;
$L__BB0_11:
	mov.f64 	%fd69, 0d0000000000000000;
	mul.rn.f64 	%fd127, %fd11, %fd69;
	mov.b32 	%r47, 0;
$L__BB0_12:
	shl.b32 	%r35, %r47, 6;
	cvt.u64.u32 	%rd6, %r35;
	and.b64  	%rd7, %rd6, 64;
	add.s64 	%rd9, %rd12, %rd7;
	mul.rn.f64 	%fd70, %fd127, %fd127;
	and.b32  	%r36, %r47, 1;
	setp.eq.b32 	%p15, %r36, 1;
	selp.f64 	%fd71, 0dBDA8FF8320FD8164, 0d3DE5DB65F9785EBA, %p15;
	ld.global.nc.v2.f64 	{%fd72, %fd73}, [%rd9];
	fma.rn.f64 	%fd74, %fd71, %fd70, %fd72;
	fma.rn.f64 	%fd75, %fd74, %fd70, %fd73;
	ld.global.nc.v2.f64 	{%fd76, %fd77}, [%rd9+16];
	fma.rn.f64 	%fd78, %fd75, %fd70, %fd76;
	fma.rn.f64 	%fd79, %fd78, %fd70, %fd77;
	ld.global.nc.v2.f64 	{%fd80, %fd81}, [%rd9+32];
	fma.rn.f64 	%fd82, %fd79, %fd70, %fd80;
	fma.rn.f64 	%fd83, %fd82, %fd70, %fd81;
	fma.rn.f64 	%fd84, %fd83, %fd127, %fd127;
	fma.rn.f64 	%fd85, %fd83, %fd70, 0d3FF0000000000000;
	selp.f64 	%fd86, %fd85, %fd84, %p15;
	and.b32  	%r37, %r47, 2;
	setp.eq.s32 	%p16, %r37, 0;
	mov.f64 	%fd87, 0d0000000000000000;
	sub.f64 	%fd88, %fd87, %fd86;
	selp.f64 	%fd89, %fd86, %fd88, %p16;
	setp.eq.s32 	%p17, %r10, %r21;
	selp.f64 	%fd90, %fd2, %fd1, %p17;
	cvt.f64.f32 	%fd91, %f3;
	fma.rn.f64 	%fd92, %fd90, %fd89, %fd91;
	cvt.rn.f32.f64 	%f16, %fd92;
	add.f64 	%fd125, %fd125, 0d4000000000000000;
	add.s32 	%r45, %r10, 1;
	setp.ne.s32 	%p18, %r45, %r3;
	mov.u32 	%r48, %r3;
	@%p18 bra 	$L__BB0_4;
$L__BB0_13:
	and.b32  	%r38, %r21, 1;
	setp.eq.b32 	%p19, %r38, 1;
	@%p19 bra 	$L__BB0_19;
	cvt.rn.f64.u32 	%fd93, %r48;
	mul.f64 	%fd94, %fd26, %fd93;
	setp.eq.s32 	%p20, %r48, 0;
	setp.eq.s32 	%p21, %r48, %r21;
	selp.f64 	%fd95, %fd2, %fd1, %p21;
	selp.f64 	%fd18, %fd2, %fd95, %p20;
	fma.rn.f64 	%fd19, %fd94, %fd94, %fd3;
	abs.f64 	%fd20, %fd19;
	setp.eq.f64 	%p22, %fd20, 0d7FF0000000000000;
	@%p22 bra 	$L__BB0_17;
	mul.f64 	%fd96, %fd19, 0d3FE45F306DC9C883;
	cvt.rni.s32.f64 	%r49, %fd96;
	cvt.rn.f64.s32 	%fd97, %r49;
	fma.rn.f64 	%fd98, %fd97, 0dBFF921FB54442D18, %fd19;
	fma.rn.f64 	%fd99, %fd97, 0dBC91A62633145C00, %fd98;
	fma.rn.f64 	%fd128, %fd97, 0dB97B839A252049C0, %fd99;
	setp.ltu.f64 	%p23, %fd20, 0d41E0000000000000;
	@%p23 bra 	$L__BB0_18;
	{ // callseq 2, 0
	.param .b64 param0;
	st.param.f64 	[param0], %fd19;
	.param .align 16 .b8 retval0[16];
	call.uni (retval0), 
	__internal_trig_reduction_slowpathd, 
	(
	param0
	);
	ld.param.f64 	%fd128, [retval0];
	ld.param.b32 	%r49, [retval0+8];
	} // callseq 2
	bra.uni 	$L__BB0_18;
$L__BB0_17:
	mov.f64 	%fd101, 0d0000000000000000;
	mul.rn.f64 	%fd128, %fd19, %fd101;
	mov.b32 	%r49, 0;
$L__BB0_18:
	shl.b32 	%r41, %r49, 6;
	cvt.u64.u32 	%rd10, %r41;
	and.b64  	%rd11, %rd10, 64;
	add.s64 	%rd13, %rd12, %rd11;
	mul.rn.f64 	%fd102, %fd128, %fd128;
	and.b32  	%r42, %r49, 1;
	setp.eq.b32 	%p24, %r42, 1;
	selp.f64 	%fd103, 0dBDA8FF8320FD8164, 0d3DE5DB65F9785EBA, %p24;
	ld.global.nc.v2.f64 	{%fd104, %fd105}, [%rd13];
	fma.rn.f64 	%fd106, %fd103, %fd102, %fd104;
	fma.rn.f64 	%fd107, %fd106, %fd102, %fd105;
	ld.global.nc.v2.f64 	{%fd108, %fd109}, [%rd13+16];
	fma.rn.f64 	%fd110, %fd107, %fd102, %fd108;
	fma.rn.f64 	%fd111, %fd110, %fd102, %fd109;
	ld.global.nc.v2.f64 	{%fd112, %fd113}, [%rd13+32];
	fma.rn.f64 	%fd114, %fd111, %fd102, %fd112;
	fma.rn.f64 	%fd115, %fd114, %fd102, %fd113;
	fma.rn.f64 	%fd116, %fd115, %fd128, %fd128;
	fma.rn.f64 	%fd117, %fd115, %fd102, 0d3FF0000000000000;
	selp.f64 	%fd118, %fd117, %fd116, %p24;
	and.b32  	%r43, %r49, 2;
	setp.eq.s32 	%p25, %r43, 0;
	mov.f64 	%fd119, 0d0000000000000000;
	sub.f64 	%fd120, %fd119, %fd118;
	selp.f64 	%fd121, %fd118, %fd120, %p25;
	cvt.f64.f32 	%fd122, %f16;
	fma.rn.f64 	%fd123, %fd18, %fd121, %fd122;
	cvt.rn.f32.f64 	%f16, %fd123;
$L__BB0_19:
	add.s32 	%r44, %r44, %r4;
	setp.le.s32 	%p26, %r44, %r20;
	@%p26 bra 	$L__BB0_2;
$L__BB0_20:
	ld.param.u64 	%rd15, [_Z15trapezio_kernelddiiPf_param_4];
	cvta.to.global.u64 	%rd14, %rd15;
	atom.global.add.f32 	%f13, [%rd14], %f16;
	ret;

}
.func  (.param .align 16 .b8 func_retval0[16]) __internal_trig_reduction_slowpathd(
	.param .b64 __internal_trig_reduction_slowpathd_param_0
)
{
	.local .align 8 .b8 	__local_depot1[40];
	.reg .b64 	%SP;
	.reg .b64 	%SPL;
	.reg .pred 	%p<10>;
	.reg .b32 	%r<47>;
	.reg .b64 	%rd<74>;
	.reg .b64 	%fd<5>;

	mov.u64 	%SPL, __local_depot1;
	ld.param.f64 	%fd4, [__internal_trig_reduction_slowpathd_param_0];
	add.u64 	%rd1, %SPL, 0;
	{
	.reg .b32 %temp; 
	mov.b64 	{%temp, %r1}, %fd4;
	}
	shr.u32 	%r2, %r1, 20;
	and.b32  	%r3, %r2, 2047;
	setp.eq.s32 	%p1, %r3, 2047;
	mov.b32 	%r46, 0;
	@%p1 bra 	$L__BB1_9;
	add.s32 	%r20, %r3, -1024;
	mov.b64 	%rd20, %fd4;
	shl.b64 	%rd2, %rd20, 11;
	shr.u32 	%r4, %r20, 6;
	sub.s32 	%r45, 15, %r4;
	sub.s32 	%r21, 19, %r4;
	setp.lt.u32 	%p2, %r20, 128;
	selp.b32 	%r6, 18, %r21, %p2;
	setp.ge.s32 	%p3, %r45, %r6;
	mov.b64 	%rd70, 0;
	@%p3 bra 	$L__BB1_4;
	add.s32 	%r23, %r6, %r4;
	neg.s32 	%r43, %r23;
	or.b64  	%rd3, %rd2, -9223372036854775808;
	mov.b64 	%rd70, 0;
	mov.b32 	%r42, 0;
	mov.u64 	%rd25, __cudart_i2opi_d;
	mov.u32 	%r44, %r45;
$L__BB1_3:
	.pragma "nounroll";
	mul.wide.s32 	%rd22, %r42, 8;
	add.s64 	%rd23, %rd1, %rd22;
	mul.wide.s32 	%rd24, %r44, 8;
	add.s64 	%rd26, %rd25, %rd24;
	ld.global.nc.u64 	%rd27, [%rd26];
	{
	.reg .u32 %r0, %r1, %r2, %r3, %alo, %ahi, %blo, %bhi, %clo, %chi;
	mov.b64 	{%alo,%ahi}, %rd27;
	mov.b64 	{%blo,%bhi}, %rd3;
	mov.b64 	{%clo,%chi}, %rd70;
	mad.lo.cc.u32 	%r0, %alo, %blo, %clo;
	madc.hi.cc.u32 	%r1, %alo, %blo, %chi;
	madc.hi.u32 	%r2, %alo, %bhi, 0;
	mad.lo.cc.u32 	%r1, %alo, %bhi, %r1;
	madc.hi.cc.u32 	%r2, %ahi, %blo, %r2;
	madc.hi.u32 	%r3, %ahi, %bhi, 0;
	mad.lo.cc.u32 	%r1, %ahi, %blo, %r1;
	madc.lo.cc.u32 	%r2, %ahi, %bhi, %r2;
	addc.u32 	%r3, %r3, 0;
	mov.b64 	%rd28, {%r0,%r1};
	mov.b64 	%rd70, {%r2,%r3};
	}
	st.local.u64 	[%rd23], %rd28;
	add.s32 	%r44, %r44, 1;
	add.s32 	%r43, %r43, 1;
	add.s32 	%r42, %r42, 1;
	setp.ne.s32 	%p4, %r43, -15;
	mov.u32 	%r45, %r6;
	@%p4 bra 	$L__BB1_3;
$L__BB1_4:
	cvt.s64.s32 	%rd29, %r45;
	cvt.u64.u32 	%rd30, %r4;
	add.s64 	%rd31, %rd30, %rd29;
	shl.b64 	%rd32, %rd31, 3;
	add.s64 	%rd33, %rd1, %rd32;
	st.local.u64 	[%rd33+-120], %rd70;
	and.b32  	%r15, %r2, 63;
	ld.local.u64 	%rd72, [%rd1+16];
	ld.local.u64 	%rd71, [%rd1+24];
	setp.eq.s32 	%p5, %r15, 0;
	@%p5 bra 	$L__BB1_6;
	shl.b64 	%rd34, %rd71, %r15;
	shr.u64 	%rd35, %rd72, 1;
	xor.b32  	%r24, %r15, 63;
	shr.u64 	%rd36, %rd35, %r24;
	or.b64  	%rd71, %rd34, %rd36;
	ld.local.u64 	%rd37, [%rd1+8];
	shl.b64 	%rd38, %rd72, %r15;
	shr.u64 	%rd39, %rd37, 1;
	shr.u64 	%rd40, %rd39, %r24;
	or.b64  	%rd72, %rd38, %rd40;
$L__BB1_6:
	and.b32  	%r25, %r1, -2147483648;
	shr.u64 	%rd41, %rd71, 62;
	cvt.u32.u64 	%r26, %rd41;
	mov.b64 	{%r27, %r28}, %rd71;
	mov.b64 	{%r29, %r30}, %rd72;
	shf.l.wrap.b32 	%r31, %r30, %r27, 2;
	shf.l.wrap.b32 	%r32, %r27, %r28, 2;
	mov.b64 	%rd42, {%r31, %r32};
	shl.b64 	%rd43, %rd72, 2;
	shr.u64 	%rd44, %rd42, 63;
	cvt.u32.u64 	%r33, %rd44;
	add.s32 	%r34, %r33, %r26;
	setp.eq.s32 	%p6, %r25, 0;
	neg.s32 	%r35, %r34;
	selp.b32 	%r46, %r34, %r35, %p6;
	setp.gt.s64 	%p7, %rd42, -1;
	mov.b64 	%rd45, 0;
	{
	.reg .u32 %r0, %r1, %r2, %r3, %a0, %a1, %a2, %a3, %b0, %b1, %b2, %b3;
	mov.b64 	{%a0,%a1}, %rd45;
	mov.b64 	{%a2,%a3}, %rd45;
	mov.b64 	{%b0,%b1}, %rd43;
	mov.b64 	{%b2,%b3}, %rd42;
	sub.cc.u32 	%r0, %a0, %b0;
	subc.cc.u32 	%r1, %a1, %b1;
	subc.cc.u32 	%r2, %a2, %b2;
	subc.u32 	%r3, %a3, %b3;
	mov.b64 	%rd46, {%r0,%r1};
	mov.b64 	%rd47, {%r2,%r3};
	}
	xor.b32  	%r36, %r25, -2147483648;
	selp.b64 	%rd73, %rd42, %rd47, %p7;
	selp.b64 	%rd14, %rd43, %rd46, %p7;
	selp.b32 	%r17, %r25, %r36, %p7;
	clz.b64 	%r37, %rd73;
	cvt.u64.u32 	%rd15, %r37;
	setp.eq.s32 	%p8, %r37, 0;
	@%p8 bra 	$L__BB1_8;
	cvt.u32.u64 	%r38, %rd15;
	and.b32  	%r39, %r38, 63;
	shl.b64 	%rd48, %rd73, %r39;
	shr.u64 	%rd49, %rd14, 1;
	not.b32 	%r40, %r38;
	and.b32  	%r41, %r40, 63;
	shr.u64 	%rd50, %rd49, %r41;
	or.b64  	%rd73, %rd48, %rd50;
$L__BB1_8:
	mov.b64 	%rd51, -3958705157555305931;
	{
	.reg .u32 %r0, %r1, %r2, %r3, %alo, %ahi, %blo, %bhi;
	mov.b64 	{%alo,%ahi}, %rd73;
	mov.b64 	{%blo,%bhi}, %rd51;
	mul.lo.u32 	%r0, %alo, %blo;
	mul.hi.u32 	%r1, %alo, %blo;
	mad.lo.cc.u32 	%r1, %alo, %bhi, %r1;
	madc.hi.u32 	%r2, %alo, %bhi, 0;
	mad.lo.cc.u32 	%r1, %ahi, %blo, %r1;
	madc.hi.cc.u32 	%r2, %ahi, %blo, %r2;
	madc.hi.u32 	%r3, %ahi, %bhi, 0;
	mad.lo.cc.u32 	%r2, %ahi, %bhi, %r2;
	addc.u32 	%r3, %r3, 0;
	mov.b64 	%rd52, {%r0,%r1};
	mov.b64 	%rd53, {%r2,%r3};
	}
	setp.gt.s64 	%p9, %rd53, 0;
	{
	.reg .u32 %r0, %r1, %r2, %r3, %a0, %a1, %a2, %a3, %b0, %b1, %b2, %b3;
	mov.b64 	{%a0,%a1}, %rd52;
	mov.b64 	{%a2,%a3}, %rd53;
	mov.b64 	{%b0,%b1}, %rd52;
	mov.b64 	{%b2,%b3}, %rd53;
	add.cc.u32 	%r0, %a0, %b0;
	addc.cc.u32 	%r1, %a1, %b1;
	addc.cc.u32 	%r2, %a2, %b2;
	addc.u32 	%r3, %a3, %b3;
	mov.b64 	%rd54, {%r0,%r1};
	mov.b64 	%rd55, {%r2,%r3};
	}
	selp.b64 	%rd56, %rd55, %rd53, %p9;
	selp.s64 	%rd57, -1, 0, %p9;
	sub.s64 	%rd58, %rd57, %rd15;
	cvt.u64.u32 	%rd59, %r17;
	shl.b64 	%rd60, %rd59, 32;
	add.s64 	%rd61, %rd56, 1;
	shr.u64 	%rd62, %rd61, 10;
	add.s64 	%rd63, %rd62, 1;
	shr.u64 	%rd64, %rd63, 1;
	shl.b64 	%rd65, %rd58, 52;
	add.s64 	%rd66, %rd65, %rd64;
	add.s64 	%rd67, %rd66, 4602678819172646912;
	or.b64  	%rd68, %rd67, %rd60;
	mov.b64 	%fd4, %rd68;
$L__BB1_9:
	st.param.f64 	[func_retval0], %fd4;
	st.param.b32 	[func_retval0+8], %r46;
	ret;

}


// ===== COMPILED SASS (sm_100) =====

	.target	sm_100

	.elftype	@"ET_EXEC"


//--------------------- .note.nv.tkinfo           --------------------------
	.section	.note.nv.tkinfo,"",@"SHT_NOTE"
	.sectionflags	@"SHF_NOTE_NV_TKINFO"
	.tkinfo
        /*0018*/ 	.word	0x00000002
        /*0030*/ 	.string	""
        /*0030*/ 	.string	"ptxas"
        /*0030*/ 	.string	"Cuda compilation tools, release 13.0, V13.0.88"
        /*0030*/ 	.string	"Build cuda_13.0.r13.0/compiler.36424714_0"
        /*0030*/ 	.string	"-arch sm_100 -m 64 "



//--------------------- .note.nv.cuinfo           --------------------------
	.section	.note.nv.cuinfo,"",@"SHT_NOTE"
	.sectionflags	@"SHF_NOTE_NV_CUINFO"
        /*0018*/ 	.short	0x0002
        /*001a*/ 	.short	0x0064
        /*001c*/ 	.short	0x0082
	.zero		2


//--------------------- .nv.info                  --------------------------
	.section	.nv.info,"",@"SHT_CUDA_INFO"
	.align	4


	//----- nvinfo : EIATTR_REGCOUNT
	.align		4
        /*0000*/ 	.byte	0x04, 0x2f
        /*0002*/ 	.short	(.L_3 - .L_2)
	.align		4
.L_2:
        /*0004*/ 	.word	index@(_Z15trapezio_kernelddiiPf)
        /*0008*/ 	.word	0x00000028


	//----- nvinfo : EIATTR_FRAME_SIZE
	.align		4
.L_3:
        /*000c*/ 	.byte	0x04, 0x11
        /*000e*/ 	.short	(.L_5 - .L_4)
	.align		4
.L_4:
        /*0010*/ 	.word	index@($_Z15trapezio_kernelddiiPf$__internal_trig_reduction_slowpathd)
        /*0014*/ 	.word	0x00000028


	//----- nvinfo : EIATTR_FRAME_SIZE
	.align		4
.L_5:
        /*0018*/ 	.byte	0x04, 0x11
        /*001a*/ 	.short	(.L_7 - .L_6)
	.align		4
.L_6:
        /*001c*/ 	.word	index@(_Z15trapezio_kernelddiiPf)
        /*0020*/ 	.word	0x00000028


	//----- nvinfo : EIATTR_MIN_STACK_SIZE
	.align		4
.L_7:
        /*0024*/ 	.byte	0x04, 0x12
        /*0026*/ 	.short	(.L_9 - .L_8)
	.align		4
.L_8:
        /*0028*/ 	.word	index@(_Z15trapezio_kernelddiiPf)
        /*002c*/ 	.word	0x00000028
.L_9:


//--------------------- .nv.compat                --------------------------
	.section	.nv.compat,"",@"SHT_CUDA_COMPAT_INFO"
	.align	4
        /*0000*/ 	.byte	0x02, 0x09, 0x00, 0x00, 0x02, 0x02, 0x01, 0x00, 0x02, 0x05, 0x05, 0x00, 0x03, 0x07, 0x01, 0x01
        /*0010*/ 	.byte	0x02, 0x03, 0x00, 0x00, 0x02, 0x06, 0x01, 0x00, 0x04, 0x0b, 0x08, 0x00, 0x01, 0x00, 0x00, 0x00
        /*0020*/ 	.byte	0x00, 0x00, 0x00, 0x00


//--------------------- .nv.info._Z15trapezio_kernelddiiPf --------------------------
	.section	.nv.info._Z15trapezio_kernelddiiPf,"",@"SHT_CUDA_INFO"
	.sectionflags	@""
	.align	4


	//----- nvinfo : EIATTR_CUDA_API_VERSION
	.align		4
        /*0000*/ 	.byte	0x04, 0x37
        /*0002*/ 	.short	(.L_11 - .L_10)
.L_10:
        /*0004*/ 	.word	0x00000082


	//----- nvinfo : EIATTR_KPARAM_INFO
	.align		4
.L_11:
        /*0008*/ 	.byte	0x04, 0x17
        /*000a*/ 	.short	(.L_13 - .L_12)
.L_12:
        /*000c*/ 	.word	0x00000000
        /*0010*/ 	.short	0x0004
        /*0012*/ 	.short	0x0018
        /*0014*/ 	.byte	0x00, 0xf5, 0x21, 0x00


	//----- nvinfo : EIATTR_KPARAM_INFO
	.align		4
.L_13:
        /*0018*/ 	.byte	0x04, 0x17
        /*001a*/ 	.short	(.L_15 - .L_14)
.L_14:
        /*001c*/ 	.word	0x00000000
        /*0020*/ 	.short	0x0003
        /*0022*/ 	.short	0x0014
        /*0024*/ 	.byte	0x00, 0xf0, 0x11, 0x00


	//----- nvinfo : EIATTR_KPARAM_INFO
	.align		4
.L_15:
        /*0028*/ 	.byte	0x04, 0x17
        /*002a*/ 	.short	(.L_17 - .L_16)
.L_16:
        /*002c*/ 	.word	0x00000000
        /*0030*/ 	.short	0x0002
        /*0032*/ 	.short	0x0010
        /*0034*/ 	.byte	0x00, 0xf0, 0x11, 0x00


	//----- nvinfo : EIATTR_KPARAM_INFO
	.align		4
.L_17:
        /*0038*/ 	.byte	0x04, 0x17
        /*003a*/ 	.short	(.L_19 - .L_18)
.L_18:
        /*003c*/ 	.word	0x00000000
        /*0040*/ 	.short	0x0001
        /*0042*/ 	.short	0x0008
        /*0044*/ 	.byte	0x00, 0xf0, 0x21, 0x00


	//----- nvinfo : EIATTR_KPARAM_INFO
	.align		4
.L_19:
        /*0048*/ 	.byte	0x04, 0x17
        /*004a*/ 	.short	(.L_21 - .L_20)
.L_20:
        /*004c*/ 	.word	0x00000000
        /*0050*/ 	.short	0x0000
        /*0052*/ 	.short	0x0000
        /*0054*/ 	.byte	0x00, 0xf0, 0x21, 0x00


	//----- nvinfo : EIATTR_SPARSE_MMA_MASK
	.align		4
.L_21:
        /*0058*/ 	.byte	0x03, 0x50
        /*005a*/ 	.short	0x0000


	//----- nvinfo : EIATTR_MAXREG_COUNT
	.align		4
        /*005c*/ 	.byte	0x03, 0x1b
        /*005e*/ 	.short	0x00ff


	//----- nvinfo : EIATTR_MERCURY_ISA_VERSION
	.align		4
        /*0060*/ 	.byte	0x03, 0x5f
        /*0062*/ 	.short	0x0101


	//----- nvinfo : EIATTR_VRC_CTA_INIT_COUNT
	.align		4
        /*0064*/ 	.byte	0x02, 0x4a
	.zero		1
	.zero		1


	//----- nvinfo : EIATTR_EXIT_INSTR_OFFSETS
	.align		4
        /*0068*/ 	.byte	0x04, 0x1c
        /*006a*/ 	.short	(.L_23 - .L_22)


	//   ....[0]....
.L_22:
        /*006c*/ 	.word	0x00000ff0


	//----- nvinfo : EIATTR_CRS_STACK_SIZE
	.align		4
.L_23:
        /*0070*/ 	.byte	0x04, 0x1e
        /*0072*/ 	.short	(.L_25 - .L_24)
.L_24:
        /*0074*/ 	.word	0x00000000


	//----- nvinfo : EIATTR_CBANK_PARAM_SIZE
	.align		4
.L_25:
        /*0078*/ 	.byte	0x03, 0x19
        /*007a*/ 	.short	0x0020


	//----- nvinfo : EIATTR_PARAM_CBANK
	.align		4
        /*007c*/ 	.byte	0x04, 0x0a
        /*007e*/ 	.short	(.L_27 - .L_26)
	.align		4
.L_26:
        /*0080*/ 	.word	index@(.nv.constant0._Z15trapezio_kernelddiiPf)
        /*0084*/ 	.short	0x0380
        /*0086*/ 	.short	0x0020


	//----- nvinfo : EIATTR_SW_WAR
	.align		4
.L_27:
        /*0088*/ 	.byte	0x04, 0x36
        /*008a*/ 	.short	(.L_29 - .L_28)
.L_28:
        /*008c*/ 	.word	0x00000008
.L_29:


//--------------------- .nv.callgraph             --------------------------
	.section	.nv.callgraph,"",@"SHT_CUDA_CALLGRAPH"
	.align	4
	.sectionentsize	8
	.align		4
        /*0000*/ 	.word	0x00000000
	.align		4
        /*0004*/ 	.word	0xffffffff
	.align		4
        /*0008*/ 	.word	0x00000000
	.align		4
        /*000c*/ 	.word	0xfffffffe
	.align		4
        /*0010*/ 	.word	0x00000000
	.align		4
        /*0014*/ 	.word	0xfffffffd
	.align		4
        /*0018*/ 	.word	0x00000000
	.align		4
        /*001c*/ 	.word	0xfffffffc


//--------------------- .nv.constant4             --------------------------
	.section	.nv.constant4,"a",@progbits
	.align	8
	.align		8
.nv.constant4:
        /*0000*/ 	.dword	__cudart_i2opi_d
	.align		8
        /*0008*/ 	.dword	__cudart_sin_cos_coeffs


//--------------------- .text._Z15trapezio_kernelddiiPf --------------------------
	.section	.text._Z15trapezio_kernelddiiPf,"ax",@progbits
	.align	128
        .global         _Z15trapezio_kernelddiiPf
        .type           _Z15trapezio_kernelddiiPf,@function
        .size           _Z15trapezio_kernelddiiPf,(.L_x_22 - _Z15trapezio_kernelddiiPf)
        .other          _Z15trapezio_kernelddiiPf,@"STO_CUDA_ENTRY STV_DEFAULT"
_Z15trapezio_kernelddiiPf:
.text._Z15trapezio_kernelddiiPf:
[----:B------:R-:W0:Y:S01]  /*0000*/  LDC R1, c[0x0][0x37c] ;  /* 0x0000df00ff017b82 */ /* 0x000e220000000800 */
[----:B------:R-:W1:Y:S07]  /*0010*/  S2R R25, SR_TID.X ;  /* 0x0000000000197919 */ /* 0x000e6e0000002100 */
[----:B------:R-:W1:Y:S01]  /*0020*/  S2UR UR6, SR_CTAID.X ;  /* 0x00000000000679c3 */ /* 0x000e620000002500 */
[----:B------:R-:W2:Y:S01]  /*0030*/  LDCU.64 UR4, c[0x0][0x358] ;  /* 0x00006b00ff0477ac */ /* 0x000ea20008000a00 */
[----:B------:R-:W-:Y:S01]  /*0040*/  BSSY.RECONVERGENT B0, `(.L_x_0) ;  /* 0x00000f8000007945 */ /* 0x000fe20003800200 */
[----:B0-----:R-:W-:Y:S01]  /*0050*/  VIADD R1, R1, 0xffffffd8 ;  /* 0xffffffd801017836 */ /* 0x001fe20000000000 */
[----:B------:R-:W0:Y:S01]  /*0060*/  LDCU.64 UR8, c[0x0][0x388] ;  /* 0x00007100ff0877ac */ /* 0x000e220008000a00 */
[----:B------:R-:W-:-:S03]  /*0070*/  IMAD.MOV.U32 R24, RZ, RZ, RZ ;  /* 0x000000ffff187224 */ /* 0x000fc600078e00ff */
[----:B------:R-:W1:Y:S01]  /*0080*/  LDC R22, c[0x0][0x360] ;  /* 0x0000d800ff167b82 */ /* 0x000e620000000800 */
[----:B------:R-:W3:Y:S01]  /*0090*/  LDCU UR14, c[0x0][0x394] ;  /* 0x00007280ff0e77ac */ /* 0x000ee20008000800 */
[----:B------:R-:W4:Y:S06]  /*00a0*/  LDCU.64 UR10, c[0x4][0x8] ;  /* 0x01000100ff0a77ac */ /* 0x000f2c0008000a00 */
[----:B------:R-:W5:Y:S01]  /*00b0*/  LDC.64 R2, c[0x0][0x390] ;  /* 0x0000e400ff027b82 */ /* 0x000f620000000a00 */
[----:B-1----:R-:W-:Y:S01]  /*00c0*/  IMAD R25, R22, UR6, R25 ;  /* 0x0000000616197c24 */ /* 0x002fe2000f8e0219 */
[----:B-----5:R-:W-:-:S04]  /*00d0*/  ISETP.GE.AND P0, PT, R3, RZ, PT ;  /* 0x000000ff0300720c */ /* 0x020fc80003f06270 */
[----:B------:R-:W-:-:S13]  /*00e0*/  ISETP.GT.OR P0, PT, R25, R2, !P0 ;  /* 0x000000021900720c */ /* 0x000fda0004704670 */
[----:B0-234-:R-:W-:Y:S05]  /*00f0*/  @P0 BRA `(.L_x_1) ;  /* 0x0000000c00b00947 */ /* 0x01dfea0003800000 */
[----:B------:R-:W0:Y:S01]  /*0100*/  LDCU UR6, c[0x0][0x370] ;  /* 0x00006e00ff0677ac */ /* 0x000e220008000800 */
[----:B------:R-:W-:Y:S02]  /*0110*/  VIADD R23, R3, 0x1 ;  /* 0x0000000103177836 */ /* 0x000fe40000000000 */
[----:B------:R-:W-:-:S03]  /*0120*/  IMAD.MOV.U32 R24, RZ, RZ, RZ ;  /* 0x000000ffff187224 */ /* 0x000fc600078e00ff */
[----:B------:R-:W-:Y:S01]  /*0130*/  LOP3.LUT R23, R23, 0xfffffffe, RZ, 0xc0, !PT ;  /* 0xfffffffe17177812 */ /* 0x000fe200078ec0ff */
[----:B0-----:R-:W-:-:S07]  /*0140*/  IMAD R22, R22, UR6, RZ ;  /* 0x0000000616167c24 */ /* 0x001fce000f8e02ff */
.L_x_13:
[----:B0-----:R-:W0:Y:S01]  /*0150*/  LDCU.64 UR12, c[0x0][0x390] ;  /* 0x00007200ff0c77ac */ /* 0x001e220008000a00 */
[----:B-12---:R1:W2:Y:S01]  /*0160*/  I2F.F64 R2, R25 ;  /* 0x0000001900027312 */ /* 0x0062a20000201c00 */
[----:B------:R-:W-:Y:S01]  /*0170*/  IMAD.MOV.U32 R0, RZ, RZ, 0x3fe00000 ;  /* 0x3fe00000ff007424 */ /* 0x000fe200078e00ff */
[C---:B------:R-:W-:Y:S01]  /*0180*/  ISETP.NE.AND P0, PT, R25.reuse, RZ, PT ;  /* 0x000000ff1900720c */ /* 0x040fe20003f05270 */
[----:B------:R-:W2:Y:S01]  /*0190*/  LDCU.64 UR6, c[0x0][0x380] ;  /* 0x00007000ff0677ac */ /* 0x000ea20008000a00 */
[----:B0-----:R-:W-:Y:S01]  /*01a0*/  ISETP.NE.AND P1, PT, R25, UR12, PT ;  /* 0x0000000c19007c0c */ /* 0x001fe2000bf25270 */
[----:B------:R-:W-:Y:S02]  /*01b0*/  IMAD.U32 R5, RZ, RZ, UR13 ;  /* 0x0000000dff057e24 */ /* 0x000fe4000f8e00ff */
[----:B-1----:R-:W-:Y:S01]  /*01c0*/  IMAD.IADD R25, R22, 0x1, R25 ;  /* 0x0000000116197824 */ /* 0x002fe200078e0219 */
[----:B--2---:R-:W-:Y:S01]  /*01d0*/  DMUL R16, R2, UR6 ;  /* 0x0000000602107c28 */ /* 0x004fe20008000000 */
[----:B------:R-:W-:Y:S01]  /*01e0*/  FSEL R2, R0, 1.875, !P1 ;  /* 0x3ff0000000027808 */ /* 0x000fe20004800000 */
[----:B------:R-:W-:-:S02]  /*01f0*/  IMAD.MOV.U32 R0, RZ, RZ, RZ ;  /* 0x000000ffff007224 */ /* 0x000fc400078e00ff */
[----:B------:R-:W-:Y:S02]  /*0200*/  ISETP.GT.AND P2, PT, R25, UR12, PT ;  /* 0x0000000c19007c0c */ /* 0x000fe4000bf44270 */
[----:B------:R-:W-:Y:S01]  /*0210*/  FSEL R3, R2, 1.75, P0 ;  /* 0x3fe0000002037808 */ /* 0x000fe20000000000 */
[----:B------:R-:W-:Y:S01]  /*0220*/  IMAD.MOV.U32 R2, RZ, RZ, RZ ;  /* 0x000000ffff027224 */ /* 0x000fe200078e00ff */
[----:B------:R-:W-:Y:S01]  /*0230*/  ISETP.NE.AND P0, PT, R5, RZ, PT ;  /* 0x000000ff0500720c */ /* 0x000fe20003f05270 */
[----:B------:R-:W-:-:S04]  /*0240*/  DMUL R16, R16, R16 ;  /* 0x0000001010107228 */ /* 0x000fc80000000000 */
[----:B------:R-:W-:-:S08]  /*0250*/  DMUL R18, R2, 0.5 ;  /* 0x3fe0000002127828 */ /* 0x000fd00000000000 */
[----:B---3--:R-:W-:Y:S05]  /*0260*/  @!P0 BRA `(.L_x_2) ;  /* 0x00000008002c8947 */ /* 0x008fea0003800000 */
[----:B------:R-:W-:Y:S01]  /*0270*/  IMAD.MOV.U32 R0, RZ, RZ, RZ ;  /* 0x000000ffff007224 */ /* 0x000fe200078e00ff */
[----:B------:R-:W-:-:S07]  /*0280*/  CS2R R20, SRZ ;  /* 0x0000000000147805 */ /* 0x000fce000001ff00 */
.L_x_8:
[----:B------:R-:W-:Y:S01]  /*0290*/  DMUL R4, R20, UR8 ;  /* 0x0000000814047c28 */ /* 0x000fe20008000000 */
[----:B------:R-:W-:Y:S07]  /*02a0*/  BSSY.RECONVERGENT B1, `(.L_x_3) ;  /* 0x000001a000017945 */ /* 0x000fee0003800200 */
[----:B------:R-:W-:-:S08]  /*02b0*/  DFMA R28, R4, R4, R16 ;  /* 0x00000004041c722b */ /* 0x000fd00000000010 */
[----:B------:R-:W-:-:S14]  /*02c0*/  DSETP.NEU.AND P0, PT, |R28|, +INF , PT ;  /* 0x7ff000001c00742a */ /* 0x000fdc0003f0d200 */
[----:B------:R-:W-:Y:S01]  /*02d0*/  @!P0 DMUL R26, RZ, R28 ;  /* 0x0000001cff1a8228 */ /* 0x000fe20000000000 */
[----:B------:R-:W-:Y:S01]  /*02e0*/  @!P0 IMAD.MOV.U32 R32, RZ, RZ, RZ ;  /* 0x000000ffff208224 */ /* 0x000fe200078e00ff */
[----:B01----:R-:W-:Y:S09]  /*02f0*/  @!P0 BRA `(.L_x_4) ;  /* 0x0000000000508947 */ /* 0x003ff20003800000 */
[----:B------:R-:W-:Y:S01]  /*0300*/  UMOV UR6, 0x6dc9c883 ;  /* 0x6dc9c88300067882 */ /* 0x000fe20000000000 */
[----:B------:R-:W-:Y:S01]  /*0310*/  UMOV UR7, 0x3fe45f30 ;  /* 0x3fe45f3000077882 */ /* 0x000fe20000000000 */
[C---:B------:R-:W-:Y:S02]  /*0320*/  DSETP.GE.AND P0, PT, |R28|.reuse, 2.14748364800000000000e+09, PT ;  /* 0x41e000001c00742a */ /* 0x040fe40003f06200 */
[----:B------:R-:W-:Y:S01]  /*0330*/  DMUL R32, R28, UR6 ;  /* 0x000000061c207c28 */ /* 0x000fe20008000000 */
[----:B------:R-:W-:Y:S01]  /*0340*/  UMOV UR6, 0x54442d18 ;  /* 0x54442d1800067882 */ /* 0x000fe20000000000 */
[----:B------:R-:W-:-:S08]  /*0350*/  UMOV UR7, 0x3ff921fb ;  /* 0x3ff921fb00077882 */ /* 0x000fd00000000000 */
[----:B------:R-:W0:Y:S08]  /*0360*/  F2I.F64 R32, R32 ;  /* 0x0000002000207311 */ /* 0x000e300000301100 */
[----:B0-----:R-:W0:Y:S02]  /*0370*/  I2F.F64 R26, R32 ;  /* 0x00000020001a7312 */ /* 0x001e240000201c00 */
[----:B0-----:R-:W-:Y:S01]  /*0380*/  DFMA R4, R26, -UR6, R28 ;  /* 0x800000061a047c2b */ /* 0x001fe2000800001c */
[----:B------:R-:W-:Y:S01]  /*0390*/  UMOV UR6, 0x33145c00 ;  /* 0x33145c0000067882 */ /* 0x000fe20000000000 */
[----:B------:R-:W-:-:S06]  /*03a0*/  UMOV UR7, 0x3c91a626 ;  /* 0x3c91a62600077882 */ /* 0x000fcc0000000000 */
[----:B------:R-:W-:Y:S01]  /*03b0*/  DFMA R4, R26, -UR6, R4 ;  /* 0x800000061a047c2b */ /* 0x000fe20008000004 */
[----:B------:R-:W-:Y:S01]  /*03c0*/  UMOV UR6, 0x252049c0 ;  /* 0x252049c000067882 */ /* 0x000fe20000000000 */
[----:B------:R-:W-:-:S06]  /*03d0*/  UMOV UR7, 0x397b839a ;  /* 0x397b839a00077882 */ /* 0x000fcc0000000000 */
[----:B------:R-:W-:Y:S01]  /*03e0*/  DFMA R26, R26, -UR6, R4 ;  /* 0x800000061a1a7c2b */ /* 0x000fe20008000004 */
[----:B------:R-:W-:Y:S10]  /*03f0*/  @!P0 BRA `(.L_x_4) ;  /* 0x0000000000108947 */ /* 0x000ff40003800000 */
[----:B------:R-:W-:-:S07]  /*0400*/  MOV R14, 0x420 ;  /* 0x00000420000e7802 */ /* 0x000fce0000000f00 */
[----:B------:R-:W-:Y:S05]  /*0410*/  CALL.REL.NOINC `($_Z15trapezio_kernelddiiPf$__internal_trig_reduction_slowpathd) ;  /* 0x0000000800f87944 */ /* 0x000fea0003c00000 */
[----:B------:R-:W-:Y:S02]  /*0420*/  IMAD.MOV.U32 R26, RZ, RZ, R4 ;  /* 0x000000ffff1a7224 */ /* 0x000fe400078e0004 */
[----:B------:R-:W-:-:S07]  /*0430*/  IMAD.MOV.U32 R27, RZ, RZ, R5 ;  /* 0x000000ffff1b7224 */ /* 0x000fce00078e0005 */
.L_x_4:
[----:B------:R-:W-:Y:S05]  /*0440*/  BSYNC.RECONVERGENT B1 ;  /* 0x0000000000017941 */ /* 0x000fea0003800200 */
.L_x_3:
[----:B------:R-:W-:-:S05]  /*0450*/  IMAD.SHL.U32 R4, R32, 0x40, RZ ;  /* 0x0000004020047824 */ /* 0x000fca00078e00ff */
[----:B------:R-:W-:-:S04]  /*0460*/  LOP3.LUT R4, R4, 0x40, RZ, 0xc0, !PT ;  /* 0x0000004004047812 */ /* 0x000fc800078ec0ff */
[----:B------:R-:W-:-:S05]  /*0470*/  IADD3 R34, P0, PT, R4, UR10, RZ ;  /* 0x0000000a04227c10 */ /* 0x000fca000ff1e0ff */
[----:B------:R-:W-:-:S05]  /*0480*/  IMAD.X R35, RZ, RZ, UR11, P0 ;  /* 0x0000000bff237e24 */ /* 0x000fca00080e06ff */
[----:B------:R-:W2:Y:S04]  /*0490*/  LDG.E.128.CONSTANT R4, desc[UR4][R34.64] ;  /* 0x0000000422047981 */ /* 0x000ea8000c1e9d00 */
[----:B------:R-:W3:Y:S04]  /*04a0*/  LDG.E.128.CONSTANT R8, desc[UR4][R34.64+0x10] ;  /* 0x0000100422087981 */ /* 0x000ee8000c1e9d00 */
[----:B------:R-:W4:Y:S01]  /*04b0*/  LDG.E.128.CONSTANT R12, desc[UR4][R34.64+0x20] ;  /* 0x00002004220c7981 */ /* 0x000f22000c1e9d00 */
[----:B------:R-:W-:Y:S01]  /*04c0*/  LOP3.LUT R28, R32, 0x1, RZ, 0xc0, !PT ;  /* 0x00000001201c7812 */ /* 0x000fe200078ec0ff */
[----:B------:R-:W-:Y:S01]  /*04d0*/  IMAD.MOV.U32 R30, RZ, RZ, 0x20fd8164 ;  /* 0x20fd8164ff1e7424 */ /* 0x000fe200078e00ff */
[----:B------:R-:W-:Y:S01]  /*04e0*/  ISETP.NE.AND P1, PT, R0, RZ, PT ;  /* 0x000000ff0000720c */ /* 0x000fe20003f25270 */
[----:B------:R-:W-:Y:S01]  /*04f0*/  IMAD.MOV.U32 R31, RZ, RZ, 0x3da8ff83 ;  /* 0x3da8ff83ff1f7424 */ /* 0x000fe200078e00ff */
[----:B------:R-:W-:Y:S01]  /*0500*/  ISETP.NE.U32.AND P0, PT, R28, 0x1, PT ;  /* 0x000000011c00780c */ /* 0x000fe20003f05070 */
[----:B------:R-:W-:Y:S01]  /*0510*/  DMUL R28, R26, R26 ;  /* 0x0000001a1a1c7228 */ /* 0x000fe20000000000 */
[----:B------:R-:W-:Y:S02]  /*0520*/  BSSY.RECONVERGENT B1, `(.L_x_5) ;  /* 0x0000037000017945 */ /* 0x000fe40003800200 */
[----:B------:R-:W-:-:S02]  /*0530*/  FSEL R30, R30, -8.06006814911005101289e+34, !P0 ;  /* 0xf9785eba1e1e7808 */ /* 0x000fc40004000000 */
[----:B------:R-:W-:-:S06]  /*0540*/  FSEL R31, -R31, 0.11223486810922622681, !P0 ;  /* 0x3de5db651f1f7808 */ /* 0x000fcc0004000100 */
[----:B--2---:R-:W-:-:S08]  /*0550*/  DFMA R4, R28, R30, R4 ;  /* 0x0000001e1c04722b */ /* 0x004fd00000000004 */
[----:B------:R-:W-:-:S08]  /*0560*/  DFMA R4, R28, R4, R6 ;  /* 0x000000041c04722b */ /* 0x000fd00000000006 */
[----:B---3--:R-:W-:-:S08]  /*0570*/  DFMA R4, R28, R4, R8 ;  /* 0x000000041c04722b */ /* 0x008fd00000000008 */
[----:B------:R-:W-:-:S08]  /*0580*/  DFMA R4, R28, R4, R10 ;  /* 0x000000041c04722b */ /* 0x000fd0000000000a */
[----:B----4-:R-:W-:-:S08]  /*0590*/  DFMA R4, R28, R4, R12 ;  /* 0x000000041c04722b */ /* 0x010fd0000000000c */
[----:B------:R-:W-:-:S08]  /*05a0*/  DFMA R4, R28, R4, R14 ;  /* 0x000000041c04722b */ /* 0x000fd0000000000e */
[----:B------:R-:W-:Y:S01]  /*05b0*/  DFMA R6, R4, R26, R26 ;  /* 0x0000001a0406722b */ /* 0x000fe2000000001a */
[----:B------:R-:W-:Y:S01]  /*05c0*/  VIADD R26, R0, 0x1 ;  /* 0x00000001001a7836 */ /* 0x000fe20000000000 */
[----:B------:R-:W-:-:S03]  /*05d0*/  DFMA R4, R28, R4, 1 ;  /* 0x3ff000001c04742b */ /* 0x000fc60000000004 */
[----:B------:R-:W0:Y:S07]  /*05e0*/  I2F.F64.U32 R10, R26 ;  /* 0x0000001a000a7312 */ /* 0x000e2e0000201800 */
[----:B------:R-:W-:Y:S02]  /*05f0*/  FSEL R8, R4, R6, !P0 ;  /* 0x0000000604087208 */ /* 0x000fe40004000000 */
[----:B------:R-:W-:Y:S02]  /*0600*/  FSEL R9, R5, R7, !P0 ;  /* 0x0000000705097208 */ /* 0x000fe40004000000 */
[----:B------:R-:W-:Y:S01]  /*0610*/  ISETP.NE.AND P0, PT, R0, UR14, PT ;  /* 0x0000000e00007c0c */ /* 0x000fe2000bf05270 */
[----:B------:R-:W1:Y:S03]  /*0620*/  F2F.F64.F32 R4, R24 ;  /* 0x0000001800047310 */ /* 0x000e660000201800 */
[----:B------:R-:W-:Y:S01]  /*0630*/  DADD R6, RZ, -R8 ;  /* 0x00000000ff067229 */ /* 0x000fe20000000808 */
[----:B------:R-:W-:Y:S01]  /*0640*/  FSEL R13, R18, RZ, !P0 ;  /* 0x000000ff120d7208 */ /* 0x000fe20004000000 */
[----:B0-----:R-:W-:Y:S01]  /*0650*/  DMUL R10, R10, UR8 ;  /* 0x000000080a0a7c28 */ /* 0x001fe20008000000 */
[----:B------:R-:W-:-:S02]  /*0660*/  FSEL R15, R19, R3, !P0 ;  /* 0x00000003130f7208 */ /* 0x000fc40004000000 */
[----:B------:R-:W-:Y:S02]  /*0670*/  LOP3.LUT P0, RZ, R32, 0x2, RZ, 0xc0, !PT ;  /* 0x0000000220ff7812 */ /* 0x000fe4000780c0ff */
[----:B------:R-:W-:Y:S02]  /*0680*/  FSEL R12, R18, R13, !P1 ;  /* 0x0000000d120c7208 */ /* 0x000fe40004800000 */
[----:B------:R-:W-:Y:S01]  /*0690*/  FSEL R13, R19, R15, !P1 ;  /* 0x0000000f130d7208 */ /* 0x000fe20004800000 */
[----:B------:R-:W-:Y:S01]  /*06a0*/  DFMA R28, R10, R10, R16 ;  /* 0x0000000a0a1c722b */ /* 0x000fe20000000010 */
[----:B------:R-:W-:Y:S02]  /*06b0*/  FSEL R6, R8, R6, !P0 ;  /* 0x0000000608067208 */ /* 0x000fe40004000000 */
[----:B------:R-:W-:-:S05]  /*06c0*/  FSEL R7, R9, R7, !P0 ;  /* 0x0000000709077208 */ /* 0x000fca0004000000 */
[----:B------:R-:W-:Y:S02]  /*06d0*/  DSETP.NEU.AND P0, PT, |R28|, +INF , PT ;  /* 0x7ff000001c00742a */ /* 0x000fe40003f0d200 */
[----:B-1----:R-:W-:-:S06]  /*06e0*/  DFMA R4, R12, R6, R4 ;  /* 0x000000060c04722b */ /* 0x002fcc0000000004 */
[----:B------:R0:W1:Y:S06]  /*06f0*/  F2F.F32.F64 R27, R4 ;  /* 0x00000004001b7310 */ /* 0x00006c0000301000 */
[----:B------:R-:W-:Y:S05]  /*0700*/  @!P0 BRA `(.L_x_6) ;  /* 0x0000000000588947 */ /* 0x000fea0003800000 */
[----:B------:R-:W-:Y:S01]  /*0710*/  UMOV UR6, 0x6dc9c883 ;  /* 0x6dc9c88300067882 */ /* 0x000fe20000000000 */
[----:B------:R-:W-:Y:S01]  /*0720*/  UMOV UR7, 0x3fe45f30 ;  /* 0x3fe45f3000077882 */ /* 0x000fe20000000000 */
[C---:B------:R-:W-:Y:S02]  /*0730*/  DSETP.GE.AND P0, PT, |R28|.reuse, 2.14748364800000000000e+09, PT ;  /* 0x41e000001c00742a */ /* 0x040fe40003f06200 */
[----:B0-----:R-:W-:Y:S01]  /*0740*/  DMUL R4, R28, UR6 ;  /* 0x000000061c047c28 */ /* 0x001fe20008000000 */
[----:B------:R-:W-:Y:S01]  /*0750*/  UMOV UR6, 0x54442d18 ;  /* 0x54442d1800067882 */ /* 0x000fe20000000000 */
[----:B------:R-:W-:-:S04]  /*0760*/  UMOV UR7, 0x3ff921fb ;  /* 0x3ff921fb00077882 */ /* 0x000fc80000000000 */
        /* <DEDUP_REMOVED lines=11> */
[----:B-1----:R-:W-:Y:S05]  /*0820*/  CALL.REL.NOINC `($_Z15trapezio_kernelddiiPf$__internal_trig_reduction_slowpathd) ;  /* 0x0000000400f47944 */ /* 0x002fea0003c00000 */
[----:B------:R-:W-:Y:S02]  /*0830*/  IMAD.MOV.U32 R24, RZ, RZ, R32 ;  /* 0x000000ffff187224 */ /* 0x000fe400078e0020 */
[----:B------:R-:W-:Y:S02]  /*0840*/  IMAD.MOV.U32 R32, RZ, RZ, R4 ;  /* 0x000000ffff207224 */ /* 0x000fe400078e0004 */
[----:B------:R-:W-:Y:S01]  /*0850*/  IMAD.MOV.U32 R33, RZ, RZ, R5 ;  /* 0x000000ffff217224 */ /* 0x000fe200078e0005 */
[----:B------:R-:W-:Y:S06]  /*0860*/  BRA `(.L_x_7) ;  /* 0x0000000000087947 */ /* 0x000fec0003800000 */
.L_x_6:
[----:B------:R-:W-:Y:S01]  /*0870*/  DMUL R32, RZ, R28 ;  /* 0x0000001cff207228 */ /* 0x000fe20000000000 */
[----:B------:R-:W-:-:S10]  /*0880*/  IMAD.MOV.U32 R24, RZ, RZ, RZ ;  /* 0x000000ffff187224 */ /* 0x000fd400078e00ff */
.L_x_7:
[----:B------:R-:W-:Y:S05]  /*0890*/  BSYNC.RECONVERGENT B1 ;  /* 0x0000000000017941 */ /* 0x000fea0003800200 */
.L_x_5:
[----:B0-----:R-:W-:-:S05]  /*08a0*/  IMAD.SHL.U32 R4, R24, 0x40, RZ ;  /* 0x0000004018047824 */ /* 0x001fca00078e00ff */
        /* <DEDUP_REMOVED lines=8> */
[----:B------:R-:W-:Y:S01]  /*0930*/  DADD R20, R20, 2 ;  /* 0x4000000014147429 */ /* 0x000fe20000000000 */
[----:B------:R-:W-:Y:S01]  /*0940*/  IMAD.MOV.U32 R31, RZ, RZ, 0x3da8ff83 ;  /* 0x3da8ff83ff1f7424 */ /* 0x000fe200078e00ff */
[----:B------:R-:W-:Y:S01]  /*0950*/  ISETP.NE.U32.AND P0, PT, R28, 0x1, PT ;  /* 0x000000011c00780c */ /* 0x000fe20003f05070 */
[----:B------:R-:W-:Y:S01]  /*0960*/  DMUL R28, R32, R32 ;  /* 0x00000020201c7228 */ /* 0x000fe20000000000 */
[----:B------:R-:W-:-:S02]  /*0970*/  VIADD R0, R0, 0x2 ;  /* 0x0000000200007836 */ /* 0x000fc40000000000 */
[----:B------:R-:W-:Y:S02]  /*0980*/  FSEL R30, R30, -8.06006814911005101289e+34, !P0 ;  /* 0xf9785eba1e1e7808 */ /* 0x000fe40004000000 */
[----:B------:R-:W-:-:S06]  /*0990*/  FSEL R31, -R31, 0.11223486810922622681, !P0 ;  /* 0x3de5db651f1f7808 */ /* 0x000fcc0004000100 */
[----:B--2---:R-:W-:-:S08]  /*09a0*/  DFMA R4, R28, R30, R4 ;  /* 0x0000001e1c04722b */ /* 0x004fd00000000004 */
[----:B------:R-:W-:-:S08]  /*09b0*/  DFMA R4, R28, R4, R6 ;  /* 0x000000041c04722b */ /* 0x000fd00000000006 */
[C---:B---3--:R-:W-:Y:S01]  /*09c0*/  DFMA R4, R28.reuse, R4, R8 ;  /* 0x000000041c04722b */ /* 0x048fe20000000008 */
[----:B-1----:R-:W0:Y:S07]  /*09d0*/  F2F.F64.F32 R8, R27 ;  /* 0x0000001b00087310 */ /* 0x002e2e0000201800 */
[----:B------:R-:W-:-:S08]  /*09e0*/  DFMA R4, R28, R4, R10 ;  /* 0x000000041c04722b */ /* 0x000fd0000000000a */
[----:B----4-:R-:W-:-:S08]  /*09f0*/  DFMA R4, R28, R4, R12 ;  /* 0x000000041c04722b */ /* 0x010fd0000000000c */
[----:B------:R-:W-:-:S08]  /*0a00*/  DFMA R4, R28, R4, R14 ;  /* 0x000000041c04722b */ /* 0x000fd0000000000e */
[----:B------:R-:W-:Y:S02]  /*0a10*/  DFMA R32, R4, R32, R32 ;  /* 0x000000200420722b */ /* 0x000fe40000000020 */
[----:B------:R-:W-:-:S10]  /*0a20*/  DFMA R4, R28, R4, 1 ;  /* 0x3ff000001c04742b */ /* 0x000fd40000000004 */
[----:B------:R-:W-:Y:S02]  /*0a30*/  FSEL R10, R4, R32, !P0 ;  /* 0x00000020040a7208 */ /* 0x000fe40004000000 */
[----:B------:R-:W-:Y:S01]  /*0a40*/  FSEL R11, R5, R33, !P0 ;  /* 0x00000021050b7208 */ /* 0x000fe20004000000 */
[----:B------:R-:W-:Y:S01]  /*0a50*/  IMAD.U32 R5, RZ, RZ, UR14 ;  /* 0x0000000eff057e24 */ /* 0x000fe2000f8e00ff */
[----:B------:R-:W-:-:S04]  /*0a60*/  LOP3.LUT P0, RZ, R24, 0x2, RZ, 0xc0, !PT ;  /* 0x0000000218ff7812 */ /* 0x000fc8000780c0ff */
[----:B------:R-:W-:Y:S01]  /*0a70*/  DADD R6, RZ, -R10 ;  /* 0x00000000ff067229 */ /* 0x000fe2000000080a */
[----:B------:R-:W-:-:S04]  /*0a80*/  ISETP.NE.AND P1, PT, R26, R5, PT ;  /* 0x000000051a00720c */ /* 0x000fc80003f25270 */
[----:B------:R-:W-:Y:S02]  /*0a90*/  FSEL R12, R18, RZ, !P1 ;  /* 0x000000ff120c7208 */ /* 0x000fe40004800000 */
[----:B------:R-:W-:-:S03]  /*0aa0*/  FSEL R13, R19, R3, !P1 ;  /* 0x00000003130d7208 */ /* 0x000fc60004800000 */
[----:B------:R-:W-:Y:S02]  /*0ab0*/  FSEL R6, R10, R6, !P0 ;  /* 0x000000060a067208 */ /* 0x000fe40004000000 */
[----:B------:R-:W-:Y:S02]  /*0ac0*/  FSEL R7, R11, R7, !P0 ;  /* 0x000000070b077208 */ /* 0x000fe40004000000 */
[----:B------:R-:W-:-:S04]  /*0ad0*/  ISETP.NE.AND P0, PT, R0, R23, PT ;  /* 0x000000170000720c */ /* 0x000fc80003f05270 */
[----:B0-----:R-:W-:-:S06]  /*0ae0*/  DFMA R8, R12, R6, R8 ;  /* 0x000000060c08722b */ /* 0x001fcc0000000008 */
[----:B------:R0:W1:Y:S03]  /*0af0*/  F2F.F32.F64 R24, R8 ;  /* 0x0000000800187310 */ /* 0x0000660000301000 */
[----:B------:R-:W-:Y:S05]  /*0b00*/  @P0 BRA `(.L_x_8) ;  /* 0xfffffff400e00947 */ /* 0x000fea000383ffff */
[----:B------:R-:W-:-:S07]  /*0b10*/  IMAD.MOV.U32 R0, RZ, RZ, R23 ;  /* 0x000000ffff007224 */ /* 0x000fce00078e0017 */
.L_x_2:
[----:B------:R-:W-:-:S04]  /*0b20*/  LOP3.LUT R4, R5, 0x1, RZ, 0xc0, !PT ;  /* 0x0000000105047812 */ /* 0x000fc800078ec0ff */
[----:B------:R-:W-:-:S13]  /*0b30*/  ISETP.NE.U32.AND P0, PT, R4, 0x1, PT ;  /* 0x000000010400780c */ /* 0x000fda0003f05070 */
[----:B------:R-:W-:Y:S05]  /*0b40*/  @!P0 BRA `(.L_x_9) ;  /* 0x0000000400188947 */ /* 0x000fea0003800000 */
[----:B------:R-:W2:Y:S01]  /*0b50*/  LDCU.64 UR6, c[0x0][0x388] ;  /* 0x00007100ff0677ac */ /* 0x000ea20008000a00 */
[----:B------:R-:W2:Y:S01]  /*0b60*/  I2F.F64.U32 R6, R0 ;  /* 0x0000000000067312 */ /* 0x000ea20000201800 */
[C---:B------:R-:W-:Y:S01]  /*0b70*/  ISETP.NE.AND P1, PT, R0.reuse, R5, PT ;  /* 0x000000050000720c */ /* 0x040fe20003f25270 */
[----:B------:R-:W-:Y:S01]  /*0b80*/  BSSY.RECONVERGENT B1, `(.L_x_10) ;  /* 0x0000022000017945 */ /* 0x000fe20003800200 */
[----:B------:R-:W-:Y:S02]  /*0b90*/  ISETP.NE.AND P0, PT, R0, RZ, PT ;  /* 0x000000ff0000720c */ /* 0x000fe40003f05270 */
[C---:B------:R-:W-:Y:S02]  /*0ba0*/  FSEL R5, R18.reuse, RZ, !P1 ;  /* 0x000000ff12057208 */ /* 0x040fe40004800000 */
[----:B------:R-:W-:Y:S02]  /*0bb0*/  FSEL R3, R19, R3, !P1 ;  /* 0x0000000313037208 */ /* 0x000fe40004800000 */
[----:B------:R-:W-:-:S02]  /*0bc0*/  FSEL R2, R18, R5, !P0 ;  /* 0x0000000512027208 */ /* 0x000fc40004000000 */
[----:B------:R-:W-:Y:S01]  /*0bd0*/  FSEL R3, R19, R3, !P0 ;  /* 0x0000000313037208 */ /* 0x000fe20004000000 */
[----:B--2---:R-:W-:-:S08]  /*0be0*/  DMUL R6, R6, UR6 ;  /* 0x0000000606067c28 */ /* 0x004fd00008000000 */
[----:B------:R-:W-:-:S08]  /*0bf0*/  DFMA R28, R6, R6, R16 ;  /* 0x00000006061c722b */ /* 0x000fd00000000010 */
[----:B------:R-:W-:-:S14]  /*0c00*/  DSETP.NEU.AND P3, PT, |R28|, +INF , PT ;  /* 0x7ff000001c00742a */ /* 0x000fdc0003f6d200 */
[----:B------:R-:W-:Y:S05]  /*0c10*/  @!P3 BRA `(.L_x_11) ;  /* 0x000000000058b947 */ /* 0x000fea0003800000 */
[----:B------:R-:W-:Y:S01]  /*0c20*/  UMOV UR6, 0x6dc9c883 ;  /* 0x6dc9c88300067882 */ /* 0x000fe20000000000 */
[----:B------:R-:W-:Y:S01]  /*0c30*/  UMOV UR7, 0x3fe45f30 ;  /* 0x3fe45f3000077882 */ /* 0x000fe20000000000 */
[C---:B------:R-:W-:Y:S02]  /*0c40*/  DSETP.GE.AND P0, PT, |R28|.reuse, 2.14748364800000000000e+09, PT ;  /* 0x41e000001c00742a */ /* 0x040fe40003f06200 */
[----:B------:R-:W-:Y:S01]  /*0c50*/  DMUL R4, R28, UR6 ;  /* 0x000000061c047c28 */ /* 0x000fe20008000000 */
[----:B------:R-:W-:Y:S01]  /*0c60*/  UMOV UR6, 0x54442d18 ;  /* 0x54442d1800067882 */ /* 0x000fe20000000000 */
[----:B------:R-:W-:-:S04]  /*0c70*/  UMOV UR7, 0x3ff921fb ;  /* 0x3ff921fb00077882 */ /* 0x000fc80000000000 */
[----:B------:R-:W2:Y:S08]  /*0c80*/  F2I.F64 R0, R4 ;  /* 0x0000000400007311 */ /* 0x000eb00000301100 */
[----:B--2---:R-:W2:Y:S02]  /*0c90*/  I2F.F64 R16, R0 ;  /* 0x0000000000107312 */ /* 0x004ea40000201c00 */
[----:B--2---:R-:W-:Y:S01]  /*0ca0*/  DFMA R6, R16, -UR6, R28 ;  /* 0x8000000610067c2b */ /* 0x004fe2000800001c */
        /* <DEDUP_REMOVED lines=8> */
[----:B01----:R-:W-:Y:S05]  /*0d30*/  CALL.REL.NOINC `($_Z15trapezio_kernelddiiPf$__internal_trig_reduction_slowpathd) ;  /* 0x0000000000b07944 */ /* 0x003fea0003c00000 */
[----:B------:R-:W-:Y:S02]  /*0d40*/  IMAD.MOV.U32 R0, RZ, RZ, R32 ;  /* 0x000000ffff007224 */ /* 0x000fe400078e0020 */
[----:B------:R-:W-:Y:S02]  /*0d50*/  IMAD.MOV.U32 R16, RZ, RZ, R4 ;  /* 0x000000ffff107224 */ /* 0x000fe400078e0004 */
[----:B------:R-:W-:Y:S01]  /*0d60*/  IMAD.MOV.U32 R17, RZ, RZ, R5 ;  /* 0x000000ffff117224 */ /* 0x000fe200078e0005 */
[----:B------:R-:W-:Y:S06]  /*0d70*/  BRA `(.L_x_12) ;  /* 0x0000000000087947 */ /* 0x000fec0003800000 */
.L_x_11:
[----:B------:R-:W-:Y:S01]  /*0d80*/  DMUL R16, RZ, R28 ;  /* 0x0000001cff107228 */ /* 0x000fe20000000000 */
[----:B------:R-:W-:-:S10]  /*0d90*/  IMAD.MOV.U32 R0, RZ, RZ, RZ ;  /* 0x000000ffff007224 */ /* 0x000fd400078e00ff */
.L_x_12:
[----:B------:R-:W-:Y:S05]  /*0da0*/  BSYNC.RECONVERGENT B1 ;  /* 0x0000000000017941 */ /* 0x000fea0003800200 */
.L_x_10:
[----:B------:R-:W2:Y:S01]  /*0db0*/  LDCU.64 UR6, c[0x4][0x8] ;  /* 0x01000100ff0677ac */ /* 0x000ea20008000a00 */
[----:B------:R-:W-:-:S05]  /*0dc0*/  IMAD.SHL.U32 R4, R0, 0x40, RZ ;  /* 0x0000004000047824 */ /* 0x000fca00078e00ff */
[----:B------:R-:W-:-:S04]  /*0dd0*/  LOP3.LUT R4, R4, 0x40, RZ, 0xc0, !PT ;  /* 0x0000004004047812 */ /* 0x000fc800078ec0ff */
[----:B--2---:R-:W-:-:S05]  /*0de0*/  IADD3 R20, P0, PT, R4, UR6, RZ ;  /* 0x0000000604147c10 */ /* 0x004fca000ff1e0ff */
[----:B------:R-:W-:-:S05]  /*0df0*/  IMAD.X R21, RZ, RZ, UR7, P0 ;  /* 0x00000007ff157e24 */ /* 0x000fca00080e06ff */
[----:B------:R-:W2:Y:S04]  /*0e00*/  LDG.E.128.CONSTANT R4, desc[UR4][R20.64] ;  /* 0x0000000414047981 */ /* 0x000ea8000c1e9d00 */
[----:B0-----:R-:W3:Y:S04]  /*0e10*/  LDG.E.128.CONSTANT R8, desc[UR4][R20.64+0x10] ;  /* 0x0000100414087981 */ /* 0x001ee8000c1e9d00 */
[----:B------:R-:W4:Y:S01]  /*0e20*/  LDG.E.128.CONSTANT R12, desc[UR4][R20.64+0x20] ;  /* 0x00002004140c7981 */ /* 0x000f22000c1e9d00 */
[----:B------:R-:W-:Y:S01]  /*0e30*/  LOP3.LUT R18, R0, 0x1, RZ, 0xc0, !PT ;  /* 0x0000000100127812 */ /* 0x000fe200078ec0ff */
[----:B------:R-:W-:-:S02]  /*0e40*/  IMAD.MOV.U32 R26, RZ, RZ, 0x20fd8164 ;  /* 0x20fd8164ff1a7424 */ /* 0x000fc400078e00ff */
[----:B------:R-:W-:Y:S01]  /*0e50*/  IMAD.MOV.U32 R27, RZ, RZ, 0x3da8ff83 ;  /* 0x3da8ff83ff1b7424 */ /* 0x000fe200078e00ff */
[----:B------:R-:W-:Y:S01]  /*0e60*/  ISETP.NE.U32.AND P0, PT, R18, 0x1, PT ;  /* 0x000000011200780c */ /* 0x000fe20003f05070 */
[----:B------:R-:W-:-:S03]  /*0e70*/  DMUL R18, R16, R16 ;  /* 0x0000001010127228 */ /* 0x000fc60000000000 */
[----:B------:R-:W-:Y:S02]  /*0e80*/  FSEL R26, R26, -8.06006814911005101289e+34, !P0 ;  /* 0xf9785eba1a1a7808 */ /* 0x000fe40004000000 */
[----:B------:R-:W-:-:S06]  /*0e90*/  FSEL R27, -R27, 0.11223486810922622681, !P0 ;  /* 0x3de5db651b1b7808 */ /* 0x000fcc0004000100 */
[----:B--2---:R-:W-:-:S08]  /*0ea0*/  DFMA R4, R18, R26, R4 ;  /* 0x0000001a1204722b */ /* 0x004fd00000000004 */
[C---:B------:R-:W-:Y:S01]  /*0eb0*/  DFMA R4, R18.reuse, R4, R6 ;  /* 0x000000041204722b */ /* 0x040fe20000000006 */
[----:B-1----:R-:W0:Y:S07]  /*0ec0*/  F2F.F64.F32 R6, R24 ;  /* 0x0000001800067310 */ /* 0x002e2e0000201800 */
[----:B---3--:R-:W-:-:S08]  /*0ed0*/  DFMA R4, R18, R4, R8 ;  /* 0x000000041204722b */ /* 0x008fd00000000008 */
[----:B------:R-:W-:-:S08]  /*0ee0*/  DFMA R4, R18, R4, R10 ;  /* 0x000000041204722b */ /* 0x000fd0000000000a */
[----:B----4-:R-:W-:-:S08]  /*0ef0*/  DFMA R4, R18, R4, R12 ;  /* 0x000000041204722b */ /* 0x010fd0000000000c */
[----:B------:R-:W-:-:S08]  /*0f00*/  DFMA R4, R18, R4, R14 ;  /* 0x000000041204722b */ /* 0x000fd0000000000e */
[----:B------:R-:W-:Y:S02]  /*0f10*/  DFMA R16, R4, R16, R16 ;  /* 0x000000100410722b */ /* 0x000fe40000000010 */
[----:B------:R-:W-:-:S10]  /*0f20*/  DFMA R4, R18, R4, 1 ;  /* 0x3ff000001204742b */ /* 0x000fd40000000004 */
[----:B------:R-:W-:Y:S02]  /*0f30*/  FSEL R8, R4, R16, !P0 ;  /* 0x0000001004087208 */ /* 0x000fe40004000000 */
[----:B------:R-:W-:Y:S02]  /*0f40*/  FSEL R9, R5, R17, !P0 ;  /* 0x0000001105097208 */ /* 0x000fe40004000000 */
[----:B------:R-:W-:-:S04]  /*0f50*/  LOP3.LUT P0, RZ, R0, 0x2, RZ, 0xc0, !PT ;  /* 0x0000000200ff7812 */ /* 0x000fc8000780c0ff */
[----:B------:R-:W-:-:S10]  /*0f60*/  DADD R4, RZ, -R8 ;  /* 0x00000000ff047229 */ /* 0x000fd40000000808 */
[----:B------:R-:W-:Y:S02]  /*0f70*/  FSEL R4, R8, R4, !P0 ;  /* 0x0000000408047208 */ /* 0x000fe40004000000 */
[----:B------:R-:W-:-:S06]  /*0f80*/  FSEL R5, R9, R5, !P0 ;  /* 0x0000000509057208 */ /* 0x000fcc0004000000 */
[----:B0-----:R-:W-:-:S06]  /*0f90*/  DFMA R2, R2, R4, R6 ;  /* 0x000000040202722b */ /* 0x001fcc0000000006 */
[----:B------:R2:W3:Y:S05]  /*0fa0*/  F2F.F32.F64 R24, R2 ;  /* 0x0000000200187310 */ /* 0x0004ea0000301000 */
.L_x_9:
[----:B------:R-:W-:Y:S05]  /*0fb0*/  @!P2 BRA `(.L_x_13) ;  /* 0xfffffff00064a947 */ /* 0x000fea000383ffff */
.L_x_1:
[----:B------:R-:W-:Y:S05]  /*0fc0*/  BSYNC.RECONVERGENT B0 ;  /* 0x0000000000007941 */ /* 0x000fea0003800200 */
.L_x_0:
[----:B--2---:R-:W1:Y:S02]  /*0fd0*/  LDC.64 R2, c[0x0][0x398] ;  /* 0x0000e600ff027b82 */ /* 0x004e640000000a00 */
[----:B-1-3--:R-:W-:Y:S01]  /*0fe0*/  REDG.E.ADD.F32.FTZ.RN.STRONG.GPU desc[UR4][R2.64], R24 ;  /* 0x00000018020079a6 */ /* 0x00afe2000c12f304 */
[----:B------:R-:W-:Y:S05]  /*0ff0*/  EXIT ;  /* 0x000000000000794d */ /* 0x000fea0003800000 */
        .type           $_Z15trapezio_kernelddiiPf$__internal_trig_reduction_slowpathd,@function
        .size           $_Z15trapezio_kernelddiiPf$__internal_trig_reduction_slowpathd,(.L_x_22 - $_Z15trapezio_kernelddiiPf$__internal_trig_reduction_slowpathd)
$_Z15trapezio_kernelddiiPf$__internal_trig_reduction_slowpathd:
[----:B------:R-:W-:Y:S01]  /*1000*/  SHF.R.U32.HI R12, RZ, 0x14, R29 ;  /* 0x00000014ff0c7819 */ /* 0x000fe2000001161d */
[----:B------:R-:W-:Y:S02]  /*1010*/  IMAD.MOV.U32 R13, RZ, RZ, R28 ;  /* 0x000000ffff0d7224 */ /* 0x000fe400078e001c */
[----:B------:R-:W-:Y:S01]  /*1020*/  IMAD.MOV.U32 R4, RZ, RZ, RZ ;  /* 0x000000ffff047224 */ /* 0x000fe200078e00ff */
[----:B------:R-:W-:-:S04]  /*1030*/  LOP3.LUT R5, R12, 0x7ff, RZ, 0xc0, !PT ;  /* 0x000007ff0c057812 */ /* 0x000fc800078ec0ff */
[----:B------:R-:W-:-:S13]  /*1040*/  ISETP.NE.AND P0, PT, R5, 0x7ff, PT ;  /* 0x000007ff0500780c */ /* 0x000fda0003f05270 */
[----:B------:R-:W-:Y:S05]  /*1050*/  @!P0 BRA `(.L_x_14) ;  /* 0x0000000800488947 */ /* 0x000fea0003800000 */
[----:B------:R-:W-:Y:S01]  /*1060*/  VIADD R4, R5, 0xfffffc00 ;  /* 0xfffffc0005047836 */ /* 0x000fe20000000000 */
[----:B------:R-:W-:Y:S01]  /*1070*/  BSSY.RECONVERGENT B2, `(.L_x_15) ;  /* 0x000002f000027945 */ /* 0x000fe20003800200 */
[----:B------:R-:W-:-:S03]  /*1080*/  CS2R R8, SRZ ;  /* 0x0000000000087805 */ /* 0x000fc6000001ff00 */
[----:B------:R-:W-:Y:S02]  /*1090*/  SHF.R.U32.HI R15, RZ, 0x6, R4 ;  /* 0x00000006ff0f7819 */ /* 0x000fe40000011604 */
[----:B------:R-:W-:Y:S02]  /*10a0*/  ISETP.GE.U32.AND P0, PT, R4, 0x80, PT ;  /* 0x000000800400780c */ /* 0x000fe40003f06070 */
[C---:B------:R-:W-:Y:S02]  /*10b0*/  IADD3 R10, PT, PT, -R15.reuse, 0x13, RZ ;  /* 0x000000130f0a7810 */ /* 0x040fe40007ffe1ff */
[----:B------:R-:W-:Y:S02]  /*10c0*/  IADD3 R11, PT, PT, -R15, 0xf, RZ ;  /* 0x0000000f0f0b7810 */ /* 0x000fe40007ffe1ff */
[----:B------:R-:W-:-:S04]  /*10d0*/  SEL R10, R10, 0x12, P0 ;  /* 0x000000120a0a7807 */ /* 0x000fc80000000000 */
[----:B------:R-:W-:-:S13]  /*10e0*/  ISETP.GE.AND P0, PT, R11, R10, PT ;  /* 0x0000000a0b00720c */ /* 0x000fda0003f06270 */
[----:B------:R-:W-:Y:S05]  /*10f0*/  @P0 BRA `(.L_x_16) ;  /* 0x0000000000980947 */ /* 0x000fea0003800000 */
[----:B------:R-:W0:Y:S01]  /*1100*/  LDC.64 R4, c[0x0][0x358] ;  /* 0x0000d600ff047b82 */ /* 0x000e220000000a00 */
[C---:B------:R-:W-:Y:S01]  /*1110*/  SHF.L.U64.HI R31, R13.reuse, 0xb, R29 ;  /* 0x0000000b0d1f7819 */ /* 0x040fe2000001021d */
[----:B------:R-:W-:Y:S01]  /*1120*/  BSSY.RECONVERGENT B3, `(.L_x_17) ;  /* 0x0000022000037945 */ /* 0x000fe20003800200 */
[----:B------:R-:W-:Y:S01]  /*1130*/  IMAD.SHL.U32 R13, R13, 0x800, RZ ;  /* 0x000008000d0d7824 */ /* 0x000fe200078e00ff */
[----:B------:R-:W-:Y:S01]  /*1140*/  IADD3 R28, PT, PT, RZ, -R15, -R10 ;  /* 0x8000000fff1c7210 */ /* 0x000fe20007ffe80a */
[----:B------:R-:W-:Y:S01]  /*1150*/  IMAD.MOV.U32 R30, RZ, RZ, RZ ;  /* 0x000000ffff1e7224 */ /* 0x000fe200078e00ff */
[----:B------:R-:W-:Y:S02]  /*1160*/  CS2R R8, SRZ ;  /* 0x0000000000087805 */ /* 0x000fe4000001ff00 */
[----:B------:R-:W-:-:S07]  /*1170*/  LOP3.LUT R31, R31, 0x80000000, RZ, 0xfc, !PT ;  /* 0x800000001f1f7812 */ /* 0x000fce00078efcff */
.L_x_18:
[----:B------:R-:W1:Y:S01]  /*1180*/  LDC.64 R6, c[0x4][RZ] ;  /* 0x01000000ff067b82 */ /* 0x000e620000000a00 */
[----:B0-----:R-:W-:Y:S02]  /*1190*/  R2UR UR6, R4 ;  /* 0x00000000040672ca */ /* 0x001fe400000e0000 */
[----:B------:R-:W-:Y:S01]  /*11a0*/  R2UR UR7, R5 ;  /* 0x00000000050772ca */ /* 0x000fe200000e0000 */
[----:B-1----:R-:W-:-:S12]  /*11b0*/  IMAD.WIDE R34, R11, 0x8, R6 ;  /* 0x000000080b227825 */ /* 0x002fd800078e0206 */
[----:B------:R-:W2:Y:S01]  /*11c0*/  LDG.E.64.CONSTANT R6, desc[UR6][R34.64] ;  /* 0x0000000622067981 */ /* 0x000ea2000c1e9b00 */
[----:B------:R-:W-:Y:S02]  /*11d0*/  VIADD R28, R28, 0x1 ;  /* 0x000000011c1c7836 */ /* 0x000fe40000000000 */
[----:B------:R-:W-:Y:S02]  /*11e0*/  VIADD R11, R11, 0x1 ;  /* 0x000000010b0b7836 */ /* 0x000fe40000000000 */
[----:B--2---:R-:W-:-:S04]  /*11f0*/  IMAD.WIDE.U32 R8, P3, R6, R13, R8 ;  /* 0x0000000d06087225 */ /* 0x004fc80007860008 */
[C---:B------:R-:W-:Y:S02]  /*1200*/  IMAD R33, R6.reuse, R31, RZ ;  /* 0x0000001f06217224 */ /* 0x040fe400078e02ff */
[----:B------:R-:W-:Y:S02]  /*1210*/  IMAD R32, R7, R13, RZ ;  /* 0x0000000d07207224 */ /* 0x000fe400078e02ff */
[----:B------:R-:W-:Y:S01]  /*1220*/  IMAD.HI.U32 R6, R6, R31, RZ ;  /* 0x0000001f06067227 */ /* 0x000fe200078e00ff */
[----:B------:R-:W-:-:S03]  /*1230*/  IADD3 R9, P0, PT, R33, R9, RZ ;  /* 0x0000000921097210 */ /* 0x000fc60007f1e0ff */
[----:B------:R-:W-:Y:S01]  /*1240*/  IMAD.HI.U32 R35, R7, R13, RZ ;  /* 0x0000000d07237227 */ /* 0x000fe200078e00ff */
[----:B------:R-:W-:-:S03]  /*1250*/  IADD3 R9, P1, PT, R32, R9, RZ ;  /* 0x0000000920097210 */ /* 0x000fc60007f3e0ff */
[----:B------:R-:W-:Y:S02]  /*1260*/  IMAD.X R32, RZ, RZ, R6, P3 ;  /* 0x000000ffff207224 */ /* 0x000fe400018e0606 */
[----:B------:R-:W-:-:S03]  /*1270*/  IMAD.HI.U32 R6, R7, R31, RZ ;  /* 0x0000001f07067227 */ /* 0x000fc600078e00ff */
[----:B------:R-:W-:Y:S01]  /*1280*/  IADD3.X R32, P0, PT, R35, R32, RZ, P0, !PT ;  /* 0x0000002023207210 */ /* 0x000fe2000071e4ff */
[----:B------:R-:W-:Y:S02]  /*1290*/  IMAD R7, R7, R31, RZ ;  /* 0x0000001f07077224 */ /* 0x000fe400078e02ff */
[----:B------:R-:W-:Y:S02]  /*12a0*/  IMAD R33, R30, 0x8, R1 ;  /* 0x000000081e217824 */ /* 0x000fe400078e0201 */
[----:B------:R-:W-:Y:S01]  /*12b0*/  IMAD.X R6, RZ, RZ, R6, P0 ;  /* 0x000000ffff067224 */ /* 0x000fe200000e0606 */
[----:B------:R-:W-:Y:S01]  /*12c0*/  ISETP.NE.AND P0, PT, R28, -0xf, PT ;  /* 0xfffffff11c00780c */ /* 0x000fe20003f05270 */
[----:B------:R-:W-:Y:S01]  /*12d0*/  VIADD R30, R30, 0x1 ;  /* 0x000000011e1e7836 */ /* 0x000fe20000000000 */
[----:B------:R-:W-:Y:S01]  /*12e0*/  IADD3.X R32, P1, PT, R7, R32, RZ, P1, !PT ;  /* 0x0000002007207210 */ /* 0x000fe20000f3e4ff */
[----:B------:R0:W-:Y:S04]  /*12f0*/  STL.64 [R33], R8 ;  /* 0x0000000821007387 */ /* 0x0001e80000100a00 */
[----:B------:R-:W-:-:S02]  /*1300*/  IMAD.X R7, RZ, RZ, R6, P1 ;  /* 0x000000ffff077224 */ /* 0x000fc400008e0606 */
[----:B0-----:R-:W-:Y:S02]  /*1310*/  IMAD.MOV.U32 R8, RZ, RZ, R32 ;  /* 0x000000ffff087224 */ /* 0x001fe400078e0020 */
[----:B------:R-:W-:Y:S02]  /*1320*/  IMAD.MOV.U32 R9, RZ, RZ, R7 ;  /* 0x000000ffff097224 */ /* 0x000fe400078e0007 */
[----:B------:R-:W-:Y:S05]  /*1330*/  @P0 BRA `(.L_x_18) ;  /* 0xfffffffc00900947 */ /* 0x000fea000383ffff */
[----:B------:R-:W-:Y:S05]  /*1340*/  BSYNC.RECONVERGENT B3 ;  /* 0x0000000000037941 */ /* 0x000fea0003800200 */
.L_x_17:
[----:B------:R-:W-:-:S07]  /*1350*/  IMAD.MOV.U32 R11, RZ, RZ, R10 ;  /* 0x000000ffff0b7224 */ /* 0x000fce00078e000a */
.L_x_16:
[----:B------:R-:W-:Y:S05]  /*1360*/  BSYNC.RECONVERGENT B2 ;  /* 0x0000000000027941 */ /* 0x000fea0003800200 */
.L_x_15:
[----:B------:R-:W-:Y:S01]  /*1370*/  LOP3.LUT P0, R33, R12, 0x3f, RZ, 0xc0, !PT ;  /* 0x0000003f0c217812 */ /* 0x000fe2000780c0ff */
[----:B------:R-:W-:-:S04]  /*1380*/  IMAD.IADD R4, R15, 0x1, R11 ;  /* 0x000000010f047824 */ /* 0x000fc800078e020b */
[----:B------:R-:W-:-:S05]  /*1390*/  IMAD.U32 R37, R4, 0x8, R1 ;  /* 0x0000000804257824 */ /* 0x000fca00078e0001 */
[----:B------:R0:W-:Y:S04]  /*13a0*/  STL.64 [R37+-0x78], R8 ;  /* 0xffff880825007387 */ /* 0x0001e80000100a00 */
[----:B------:R-:W2:Y:S04]  /*13b0*/  @P0 LDL.64 R12, [R1+0x8] ;  /* 0x00000800010c0983 */ /* 0x000ea80000100a00 */
[----:B------:R-:W3:Y:S04]  /*13c0*/  LDL.64 R6, [R1+0x10] ;  /* 0x0000100001067983 */ /* 0x000ee80000100a00 */
[----:B------:R-:W4:Y:S01]  /*13d0*/  LDL.64 R4, [R1+0x18] ;  /* 0x0000180001047983 */ /* 0x000f220000100a00 */
[----:B------:R-:W-:Y:S01]  /*13e0*/  @P0 LOP3.LUT R10, R33, 0x3f, RZ, 0x3c, !PT ;  /* 0x0000003f210a0812 */ /* 0x000fe200078e3cff */
[----:B------:R-:W-:Y:S01]  /*13f0*/  BSSY.RECONVERGENT B2, `(.L_x_19) ;  /* 0x0000034000027945 */ /* 0x000fe20003800200 */
[----:B--2---:R-:W-:-:S02]  /*1400*/  @P0 SHF.R.U64 R11, R12, 0x1, R13 ;  /* 0x000000010c0b0819 */ /* 0x004fc4000000120d */
[----:B------:R-:W-:Y:S02]  /*1410*/  @P0 SHF.R.U32.HI R13, RZ, 0x1, R13 ;  /* 0x00000001ff0d0819 */ /* 0x000fe4000001160d */
[CC--:B---3--:R-:W-:Y:S02]  /*1420*/  @P0 SHF.L.U32 R15, R6.reuse, R33.reuse, RZ ;  /* 0x00000021060f0219 */ /* 0x0c8fe400000006ff */
[----:B0-----:R-:W-:Y:S02]  /*1430*/  @P0 SHF.R.U64 R8, R11, R10, R13 ;  /* 0x0000000a0b080219 */ /* 0x001fe4000000120d */
[--C-:B------:R-:W-:Y:S02]  /*1440*/  @P0 SHF.R.U32.HI R35, RZ, 0x1, R7.reuse ;  /* 0x00000001ff230819 */ /* 0x100fe40000011607 */
[C-C-:B------:R-:W-:Y:S02]  /*1450*/  @P0 SHF.R.U64 R31, R6.reuse, 0x1, R7.reuse ;  /* 0x00000001061f0819 */ /* 0x140fe40000001207 */
[----:B------:R-:W-:-:S02]  /*1460*/  @P0 SHF.L.U64.HI R12, R6, R33, R7 ;  /* 0x00000021060c0219 */ /* 0x000fc40000010207 */
[----:B------:R-:W-:Y:S02]  /*1470*/  @P0 SHF.R.U32.HI R9, RZ, R10, R13 ;  /* 0x0000000aff090219 */ /* 0x000fe4000001160d */
[----:B------:R-:W-:Y:S02]  /*1480*/  @P0 LOP3.LUT R6, R15, R8, RZ, 0xfc, !PT ;  /* 0x000000080f060212 */ /* 0x000fe400078efcff */
[----:B----4-:R-:W-:Y:S02]  /*1490*/  @P0 SHF.L.U32 R11, R4, R33, RZ ;  /* 0x00000021040b0219 */ /* 0x010fe400000006ff */
[----:B------:R-:W-:Y:S01]  /*14a0*/  @P0 SHF.R.U64 R28, R31, R10, R35 ;  /* 0x0000000a1f1c0219 */ /* 0x000fe20000001223 */
[----:B------:R-:W-:Y:S01]  /*14b0*/  IMAD.SHL.U32 R8, R6, 0x4, RZ ;  /* 0x0000000406087824 */ /* 0x000fe200078e00ff */
[----:B------:R-:W-:Y:S02]  /*14c0*/  @P0 LOP3.LUT R7, R12, R9, RZ, 0xfc, !PT ;  /* 0x000000090c070212 */ /* 0x000fe400078efcff */
[----:B------:R-:W-:-:S02]  /*14d0*/  @P0 SHF.L.U64.HI R33, R4, R33, R5 ;  /* 0x0000002104210219 */ /* 0x000fc40000010205 */
[----:B------:R-:W-:Y:S02]  /*14e0*/  @P0 SHF.R.U32.HI R10, RZ, R10, R35 ;  /* 0x0000000aff0a0219 */ /* 0x000fe40000011623 */
[----:B------:R-:W-:Y:S02]  /*14f0*/  @P0 LOP3.LUT R4, R11, R28, RZ, 0xfc, !PT ;  /* 0x0000001c0b040212 */ /* 0x000fe400078efcff */
[----:B------:R-:W-:Y:S02]  /*1500*/  SHF.L.U64.HI R6, R6, 0x2, R7 ;  /* 0x0000000206067819 */ /* 0x000fe40000010207 */
[----:B------:R-:W-:Y:S02]  /*1510*/  @P0 LOP3.LUT R5, R33, R10, RZ, 0xfc, !PT ;  /* 0x0000000a21050212 */ /* 0x000fe400078efcff */
[----:B------:R-:W-:Y:S02]  /*1520*/  SHF.L.W.U32.HI R7, R7, 0x2, R4 ;  /* 0x0000000207077819 */ /* 0x000fe40000010e04 */
[----:B------:R-:W-:-:S02]  /*1530*/  IADD3 RZ, P0, PT, RZ, -R8, RZ ;  /* 0x80000008ffff7210 */ /* 0x000fc40007f1e0ff */
[----:B------:R-:W-:Y:S02]  /*1540*/  LOP3.LUT R9, RZ, R6, RZ, 0x33, !PT ;  /* 0x00000006ff097212 */ /* 0x000fe400078e33ff */
[----:B------:R-:W-:Y:S02]  /*1550*/  SHF.L.W.U32.HI R4, R4, 0x2, R5 ;  /* 0x0000000204047819 */ /* 0x000fe40000010e05 */
[----:B------:R-:W-:Y:S02]  /*1560*/  LOP3.LUT R10, RZ, R7, RZ, 0x33, !PT ;  /* 0x00000007ff0a7212 */ /* 0x000fe400078e33ff */
[----:B------:R-:W-:Y:S02]  /*1570*/  IADD3.X R9, P0, PT, RZ, R9, RZ, P0, !PT ;  /* 0x00000009ff097210 */ /* 0x000fe4000071e4ff */
[----:B------:R-:W-:Y:S02]  /*1580*/  LOP3.LUT R11, RZ, R4, RZ, 0x33, !PT ;  /* 0x00000004ff0b7212 */ /* 0x000fe400078e33ff */
[----:B------:R-:W-:-:S02]  /*1590*/  IADD3.X R10, P1, PT, RZ, R10, RZ, P0, !PT ;  /* 0x0000000aff0a7210 */ /* 0x000fc4000073e4ff */
[----:B------:R-:W-:-:S03]  /*15a0*/  ISETP.GT.U32.AND P3, PT, R7, -0x1, PT ;  /* 0xffffffff0700780c */ /* 0x000fc60003f64070 */
[----:B------:R-:W-:Y:S01]  /*15b0*/  IMAD.X R11, RZ, RZ, R11, P1 ;  /* 0x000000ffff0b7224 */ /* 0x000fe200008e060b */
[----:B------:R-:W-:-:S04]  /*15c0*/  ISETP.GT.AND.EX P0, PT, R4, -0x1, PT, P3 ;  /* 0xffffffff0400780c */ /* 0x000fc80003f04330 */
[----:B------:R-:W-:Y:S02]  /*15d0*/  SEL R11, R4, R11, P0 ;  /* 0x0000000b040b7207 */ /* 0x000fe40000000000 */
[----:B------:R-:W-:Y:S02]  /*15e0*/  SEL R12, R7, R10, P0 ;  /* 0x0000000a070c7207 */ /* 0x000fe40000000000 */
[----:B------:R-:W-:-:S04]  /*15f0*/  ISETP.NE.U32.AND P1, PT, R11, RZ, PT ;  /* 0x000000ff0b00720c */ /* 0x000fc80003f25070 */
[----:B------:R-:W-:Y:S01]  /*1600*/  SEL R7, R12, R11, !P1 ;  /* 0x0000000b0c077207 */ /* 0x000fe20004800000 */
[----:B------:R-:W-:-:S05]  /*1610*/  @!P0 IMAD.MOV R8, RZ, RZ, -R8 ;  /* 0x000000ffff088224 */ /* 0x000fca00078e0a08 */
[----:B------:R-:W0:Y:S02]  /*1620*/  FLO.U32 R7, R7 ;  /* 0x0000000700077300 */ /* 0x000e2400000e0000 */
[C---:B0-----:R-:W-:Y:S02]  /*1630*/  IADD3 R13, PT, PT, -R7.reuse, 0x1f, RZ ;  /* 0x0000001f070d7810 */ /* 0x041fe40007ffe1ff */
[----:B------:R-:W-:-:S03]  /*1640*/  IADD3 R10, PT, PT, -R7, 0x3f, RZ ;  /* 0x0000003f070a7810 */ /* 0x000fc60007ffe1ff */
[----:B------:R-:W-:Y:S01]  /*1650*/  @P1 IMAD.MOV R10, RZ, RZ, R13 ;  /* 0x000000ffff0a1224 */ /* 0x000fe200078e020d */
[----:B------:R-:W-:-:S04]  /*1660*/  SEL R13, R6, R9, P0 ;  /* 0x00000009060d7207 */ /* 0x000fc80000000000 */
[----:B------:R-:W-:-:S13]  /*1670*/  ISETP.NE.AND P1, PT, R10, RZ, PT ;  /* 0x000000ff0a00720c */ /* 0x000fda0003f25270 */
[----:B------:R-:W-:Y:S05]  /*1680*/  @!P1 BRA `(.L_x_20) ;  /* 0x0000000000289947 */ /* 0x000fea0003800000 */
[----:B------:R-:W-:Y:S02]  /*1690*/  LOP3.LUT R7, R10, 0x3f, RZ, 0xc0, !PT ;  /* 0x0000003f0a077812 */ /* 0x000fe400078ec0ff */
[--C-:B------:R-:W-:Y:S02]  /*16a0*/  SHF.R.U64 R9, R8, 0x1, R13.reuse ;  /* 0x0000000108097819 */ /* 0x100fe4000000120d */
[----:B------:R-:W-:Y:S02]  /*16b0*/  SHF.R.U32.HI R13, RZ, 0x1, R13 ;  /* 0x00000001ff0d7819 */ /* 0x000fe4000001160d */
[----:B------:R-:W-:Y:S02]  /*16c0*/  LOP3.LUT R6, R10, 0x3f, RZ, 0xc, !PT ;  /* 0x0000003f0a067812 */ /* 0x000fe400078e0cff */
[CC--:B------:R-:W-:Y:S02]  /*16d0*/  SHF.L.U64.HI R11, R12.reuse, R7.reuse, R11 ;  /* 0x000000070c0b7219 */ /* 0x0c0fe4000001020b */
[----:B------:R-:W-:-:S02]  /*16e0*/  SHF.L.U32 R7, R12, R7, RZ ;  /* 0x000000070c077219 */ /* 0x000fc400000006ff */
[-CC-:B------:R-:W-:Y:S02]  /*16f0*/  SHF.R.U64 R12, R9, R6.reuse, R13.reuse ;  /* 0x00000006090c7219 */ /* 0x180fe4000000120d */
[----:B------:R-:W-:Y:S02]  /*1700*/  SHF.R.U32.HI R6, RZ, R6, R13 ;  /* 0x00000006ff067219 */ /* 0x000fe4000001160d */
[----:B------:R-:W-:Y:S02]  /*1710*/  LOP3.LUT R12, R7, R12, RZ, 0xfc, !PT ;  /* 0x0000000c070c7212 */ /* 0x000fe400078efcff */
[----:B------:R-:W-:-:S07]  /*1720*/  LOP3.LUT R11, R11, R6, RZ, 0xfc, !PT ;  /* 0x000000060b0b7212 */ /* 0x000fce00078efcff */
.L_x_20:
[----:B------:R-:W-:Y:S05]  /*1730*/  BSYNC.RECONVERGENT B2 ;  /* 0x0000000000027941 */ /* 0x000fea0003800200 */
.L_x_19:
[----:B------:R-:W-:-:S04]  /*1740*/  IMAD.WIDE.U32 R8, R12, 0x2168c235, RZ ;  /* 0x2168c2350c087825 */ /* 0x000fc800078e00ff */
[----:B------:R-:W-:Y:S01]  /*1750*/  IMAD.MOV.U32 R6, RZ, RZ, R9 ;  /* 0x000000ffff067224 */ /* 0x000fe200078e0009 */
[----:B------:R-:W-:Y:S01]  /*1760*/  IADD3 RZ, P1, PT, R8, R8, RZ ;  /* 0x0000000808ff7210 */ /* 0x000fe20007f3e0ff */
[----:B------:R-:W-:Y:S02]  /*1770*/  IMAD.MOV.U32 R7, RZ, RZ, RZ ;  /* 0x000000ffff077224 */ /* 0x000fe400078e00ff */
[----:B------:R-:W-:-:S04]  /*1780*/  IMAD.HI.U32 R9, R11, -0x36f0255e, RZ ;  /* 0xc90fdaa20b097827 */ /* 0x000fc800078e00ff */
[----:B------:R-:W-:-:S04]  /*1790*/  IMAD.WIDE.U32 R6, R12, -0x36f0255e, R6 ;  /* 0xc90fdaa20c067825 */ /* 0x000fc800078e0006 */
[----:B------:R-:W-:-:S04]  /*17a0*/  IMAD.WIDE.U32 R6, P3, R11, 0x2168c235, R6 ;  /* 0x2168c2350b067825 */ /* 0x000fc80007860006 */
[----:B------:R-:W-:Y:S01]  /*17b0*/  IMAD R11, R11, -0x36f0255e, RZ ;  /* 0xc90fdaa20b0b7824 */ /* 0x000fe200078e02ff */
[----:B------:R-:W-:Y:S01]  /*17c0*/  IADD3.X RZ, P1, PT, R6, R6, RZ, P1, !PT ;  /* 0x0000000606ff7210 */ /* 0x000fe20000f3e4ff */
[----:B------:R-:W-:-:S03]  /*17d0*/  IMAD.X R8, RZ, RZ, R9, P3 ;  /* 0x000000ffff087224 */ /* 0x000fc600018e0609 */
[----:B------:R-:W-:-:S04]  /*17e0*/  IADD3 R7, P3, PT, R11, R7, RZ ;  /* 0x000000070b077210 */ /* 0x000fc80007f7e0ff */
[C---:B------:R-:W-:Y:S01]  /*17f0*/  ISETP.GT.U32.AND P4, PT, R7.reuse, RZ, PT ;  /* 0x000000ff0700720c */ /* 0x040fe20003f84070 */
[----:B------:R-:W-:Y:S01]  /*1800*/  IMAD.X R8, RZ, RZ, R8, P3 ;  /* 0x000000ffff087224 */ /* 0x000fe200018e0608 */
[----:B------:R-:W-:-:S04]  /*1810*/  IADD3.X R6, P3, PT, R7, R7, RZ, P1, !PT ;  /* 0x0000000707067210 */ /* 0x000fc80000f7e4ff */
[C---:B------:R-:W-:Y:S01]  /*1820*/  ISETP.GT.AND.EX P1, PT, R8.reuse, RZ, PT, P4 ;  /* 0x000000ff0800720c */ /* 0x040fe20003f24340 */
[----:B------:R-:W-:-:S03]  /*1830*/  IMAD.X R9, R8, 0x1, R8, P3 ;  /* 0x0000000108097824 */ /* 0x000fc600018e0608 */
[----:B------:R-:W-:Y:S02]  /*1840*/  SEL R6, R6, R7, P1 ;  /* 0x0000000706067207 */ /* 0x000fe40000800000 */
[----:B------:R-:W-:Y:S02]  /*1850*/  SEL R8, R9, R8, P1 ;  /* 0x0000000809087207 */ /* 0x000fe40000800000 */
[----:B------:R-:W-:Y:S02]  /*1860*/  IADD3 R13, P3, PT, R6, 0x1, RZ ;  /* 0x00000001060d7810 */ /* 0x000fe40007f7e0ff */
[----:B------:R-:W-:Y:S02]  /*1870*/  SEL R7, RZ, 0xffffffff, !P1 ;  /* 0xffffffffff077807 */ /* 0x000fe40004800000 */
[----:B------:R-:W-:Y:S01]  /*1880*/  LOP3.LUT P1, R29, R29, 0x80000000, RZ, 0xc0, !PT ;  /* 0x800000001d1d7812 */ /* 0x000fe2000782c0ff */
[----:B------:R-:W-:Y:S02]  /*1890*/  IMAD.X R8, RZ, RZ, R8, P3 ;  /* 0x000000ffff087224 */ /* 0x000fe400018e0608 */
[----:B------:R-:W-:Y:S01]  /*18a0*/  IMAD.IADD R6, R7, 0x1, -R10 ;  /* 0x0000000107067824 */ /* 0x000fe200078e0a0a */
[----:B------:R-:W-:-:S02]  /*18b0*/  SHF.R.U32.HI R7, RZ, 0x1e, R5 ;  /* 0x0000001eff077819 */ /* 0x000fc40000011605 */
[----:B------:R-:W-:Y:S01]  /*18c0*/  SHF.R.U64 R13, R13, 0xa, R8 ;  /* 0x0000000a0d0d7819 */ /* 0x000fe20000001208 */
[----:B------:R-:W-:Y:S01]  /*18d0*/  IMAD.SHL.U32 R6, R6, 0x100000, RZ ;  /* 0x0010000006067824 */ /* 0x000fe200078e00ff */
[----:B------:R-:W-:Y:S02]  /*18e0*/  LEA.HI R4, R4, R7, RZ, 0x1 ;  /* 0x0000000704047211 */ /* 0x000fe400078f08ff */
[----:B------:R-:W-:Y:S02]  /*18f0*/  IADD3 R13, P3, PT, R13, 0x1, RZ ;  /* 0x000000010d0d7810 */ /* 0x000fe40007f7e0ff */
[----:B------:R-:W-:Y:S01]  /*1900*/  @!P0 LOP3.LUT R29, R29, 0x80000000, RZ, 0x3c, !PT ;  /* 0x800000001d1d8812 */ /* 0x000fe200078e3cff */
[----:B------:R-:W-:Y:S01]  /*1910*/  @P1 IMAD.MOV R4, RZ, RZ, -R4 ;  /* 0x000000ffff041224 */ /* 0x000fe200078e0a04 */
[----:B------:R-:W-:-:S04]  /*1920*/  LEA.HI.X R8, R8, RZ, RZ, 0x16, P3 ;  /* 0x000000ff08087211 */ /* 0x000fc800018fb4ff */
[--C-:B------:R-:W-:Y:S02]  /*1930*/  SHF.R.U64 R13, R13, 0x1, R8.reuse ;  /* 0x000000010d0d7819 */ /* 0x100fe40000001208 */
[----:B------:R-:W-:Y:S02]  /*1940*/  SHF.R.U32.HI R5, RZ, 0x1, R8 ;  /* 0x00000001ff057819 */ /* 0x000fe40000011608 */
[----:B------:R-:W-:-:S04]  /*1950*/  IADD3 R13, P3, P4, RZ, RZ, R13 ;  /* 0x000000ffff0d7210 */ /* 0x000fc80007c7e00d */
[----:B------:R-:W-:-:S04]  /*1960*/  IADD3.X R6, PT, PT, R6, 0x3fe00000, R5, P3, P4 ;  /* 0x3fe0000006067810 */ /* 0x000fc80001fe8405 */
[----:B------:R-:W-:-:S07]  /*1970*/  LOP3.LUT R29, R6, R29, RZ, 0xfc, !PT ;  /* 0x0000001d061d7212 */ /* 0x000fce00078efcff */
.L_x_14:
[----:B------:R-:W-:Y:S02]  /*1980*/  IMAD.MOV.U32 R15, RZ, RZ, 0x0 ;  /* 0x00000000ff0f7424 */ /* 0x000fe400078e00ff */
[----:B------:R-:W-:Y:S02]  /*1990*/  IMAD.MOV.U32 R32, RZ, RZ, R4 ;  /* 0x000000ffff207224 */ /* 0x000fe400078e0004 */
[----:B------:R-:W-:Y:S02]  /*19a0*/  IMAD.MOV.U32 R4, RZ, RZ, R13 ;  /* 0x000000ffff047224 */ /* 0x000fe400078e000d */
[----:B------:R-:W-:Y:S01]  /*19b0*/  IMAD.MOV.U32 R5, RZ, RZ, R29 ;  /* 0x000000ffff057224 */ /* 0x000fe200078e001d */
[----:B------:R-:W-:Y:S06]  /*19c0*/  RET.REL.NODEC R14 `(_Z15trapezio_kernelddiiPf) ;  /* 0xffffffe40e8c7950 */ /* 0x000fec0003c3ffff */
.L_x_21:
[----:B------:R-:W-:-:S00]  /*19d0*/  BRA `(.L_x_21) ;  /* 0xfffffffc00fc7947 */ /* 0x000fc0000383ffff */
[----:B------:R-:W-:-:S00]  /*19e0*/  NOP ;  /* 0x0000000000007918 */ /* 0x000fc00000000000 */
        /* <DEDUP_REMOVED lines=9> */
.L_x_22:


//--------------------- .nv.global.init           --------------------------
	.section	.nv.global.init,"aw",@progbits
	.align	16
.nv.global.init:
	.type		__cudart_sin_cos_coeffs,@object
	.size		__cudart_sin_cos_coeffs,(__cudart_i2opi_d - __cudart_sin_cos_coeffs)
__cudart_sin_cos_coeffs:
        /*0000*/ 	.byte	0x46, 0xd2, 0xb0, 0x2c, 0xf1, 0xe5, 0x5a, 0xbe, 0x92, 0xe3, 0xac, 0x69, 0xe3, 0x1d, 0xc7, 0x3e
        /*0010*/ 	.byte	0xa1, 0x62, 0xdb, 0x19, 0xa0, 0x01, 0x2a, 0xbf, 0x18, 0x08, 0x11, 0x11, 0x11, 0x11, 0x81, 0x3f
        /*0020*/ 	.byte	0x54, 0x55, 0x55, 0x55, 0x55, 0x55, 0xc5, 0xbf, 0x00, 0x00, 0x00, 0x00, 0x00, 0x00, 0x00, 0x00
        /*0030*/ 	.byte	0x00, 0x00, 0x00, 0x00, 0x00, 0x00, 0x00, 0x00, 0x64, 0x81, 0xfd, 0x20, 0x83, 0xff, 0xa8, 0xbd
        /*0040*/ 	.byte	0x28, 0x85, 0xef, 0xc1, 0xa7, 0xee, 0x21, 0x3e, 0xd9, 0xe6, 0x06, 0x8e, 0x4f, 0x7e, 0x92, 0xbe
        /*0050*/ 	.byte	0xe9, 0xbc, 0xdd, 0x19, 0xa0, 0x01, 0xfa, 0x3e, 0x47, 0x5d, 0xc1, 0x16, 0x6c, 0xc1, 0x56, 0xbf
        /*0060*/ 	.byte	0x51, 0x55, 0x55, 0x55, 0x55, 0x55, 0xa5, 0x3f, 0x00, 0x00, 0x00, 0x00, 0x00, 0x00, 0xe0, 0xbf
        /*0070*/ 	.byte	0x00, 0x00, 0x00, 0x00, 0x00, 0x00, 0xf0, 0x3f, 0x00, 0x00, 0x00, 0x00, 0x00, 0x00, 0x00, 0x00
	.type		__cudart_i2opi_d,@object
	.size		__cudart_i2opi_d,(.L_0 - __cudart_i2opi_d)
__cudart_i2opi_d:
        /* <DEDUP_REMOVED lines=9> */
.L_0:


//--------------------- .nv.shared.reserved.0     --------------------------
	.section	.nv.shared.reserved.0,"aw",@nobits
	.weak		__nv_reservedSMEM_offset_0_alias
	.size		__nv_reservedSMEM_offset_0_alias, 0, 64
	.other		__nv_reservedSMEM_offset_0_alias,@"STO_CUDA_RESERVED_SHARED STV_DEFAULT"
__nv_reservedSMEM_offset_0_alias:
	.zero		0
	.zero		64


//--------------------- .nv.constant0._Z15trapezio_kernelddiiPf --------------------------
	.section	.nv.constant0._Z15trapezio_kernelddiiPf,"a",@progbits
	.sectionflags	@""
	.align	4
.nv.constant0._Z15trapezio_kernelddiiPf:
	.zero		928


//--------------------- SYMBOLS --------------------------

	.type		.nv.reservedSmem.offset0,@object
	.size		.nv.reservedSmem.offset0,0x4
